	.target	sm_100a

	.elftype	@"ET_EXEC"


//--------------------- .note.nv.tkinfo           --------------------------
	.section	.note.nv.tkinfo,"",@"SHT_NOTE"
	.sectionflags	@"SHF_NOTE_NV_TKINFO"
	.tkinfo
        /*0018*/ 	.word	0x00000002
        /*0030*/ 	.string	""
        /*0030*/ 	.string	"ptxas"
        /*0030*/ 	.string	"Cuda compilation tools, release 13.0, V13.0.88"
        /*0030*/ 	.string	"Build cuda_13.0.r13.0/compiler.36424714_0"
        /*0030*/ 	.string	"-arch sm_100a -m 64 "



//--------------------- .note.nv.cuinfo           --------------------------
	.section	.note.nv.cuinfo,"",@"SHT_NOTE"
	.sectionflags	@"SHF_NOTE_NV_CUINFO"
        /*0018*/ 	.short	0x0002
        /*001a*/ 	.short	0x0064
        /*001c*/ 	.short	0x0082
	.zero		2


//--------------------- .nv.info                  --------------------------
	.section	.nv.info,"",@"SHT_CUDA_INFO"
	.align	4


	//----- nvinfo : EIATTR_REGCOUNT
	.align		4
        /*0000*/ 	.byte	0x04, 0x2f
        /*0002*/ 	.short	(.L_19 - .L_18)
	.align		4
.L_18:
        /*0004*/ 	.word	index@(_ZN7cutlass13device_kernelINS_4gemm6kernel13GemmUniversalIN4cute5tupleIJiiiiEEENS1_10collective13CollectiveMmaINS1_35MainloopSm100TmaUmmaWarpSpecializedILi2ELi2ELi4ENS5_IJNS4_1CILi1EEESB_SB_EEEEENS5_IJNSA_ILi128EEENSA_ILi64EEENSA_ILi32EEEEEENS_6half_tENS5_IJlSB_lEEESI_SJ_NS4_8TiledMMAINS4_8MMA_AtomIJNS4_20SM100_MMA_F16BF16_SSISI_SI_fLi128ELi64ELNS4_4UMMA5MajorE0ELSO_0ELNSN_7ScaleInE0ELSP_0EEEEEENS4_6LayoutISC_NS5_IJNSA_ILi0EEEST_ST_EEEEENS5_IJNS4_10UnderscoreESW_SW_EEEEENS4_13SM90_TMA_LOADENS4_14ComposedLayoutINS4_7SwizzleILi2ELi4ELi3EEENS4_18smem_ptr_flag_bitsILi16EEENSS_INS5_IJNSA_ILi8EEESG_EEENS5_IJSG_SB_EEEEEEEvNS4_8identityESZ_S19_vS1A_EENS_8epilogue10collective18CollectiveEpilogueINS1C_23Sm100TmaWarpSpecializedILi3ELi2ELi32ELb1ELb0EEEJSH_NS5_IJNSS_ISE_SB_EENSS_ISG_SB_EEEEESI_SJ_SI_SJ_NS1C_6fusion15FusionCallbacksIS1G_NS1K_17LinearCombinationISI_fSI_fLNS_15FloatRoundStyleE2EEESH_S1J_JEEENS4_5SM1004TMEM4LOAD26SM100_TMEM_LOAD_32dp32b32xESZ_S19_NS4_39AutoVectorizingCopyWithAssumedAlignmentILi128EEENS4_14SM90_TMA_STOREES19_S1V_S1V_EEEvvEEEEvNT_6ParamsE)
        /*0008*/ 	.word	0x0000006f


	//----- nvinfo : EIATTR_FRAME_SIZE
	.align		4
.L_19:
        /*000c*/ 	.byte	0x04, 0x11
        /*000e*/ 	.short	(.L_21 - .L_20)
	.align		4
.L_20:
        /*0010*/ 	.word	index@($__internal_2_$__cuda_sm10x_tcgen05_guardrail_trap_unallocated_columns_being_dealloced)
        /*0014*/ 	.word	0x00000000


	//----- nvinfo : EIATTR_FRAME_SIZE
	.align		4
.L_21:
        /*0018*/ 	.byte	0x04, 0x11
        /*001a*/ 	.short	(.L_23 - .L_22)
	.align		4
.L_22:
        /*001c*/ 	.word	index@($__internal_1_$__cuda_sm10x_tcgen05_guardrail_trap_phase_invalid_during_alloc)
        /*0020*/ 	.word	0x00000000


	//----- nvinfo : EIATTR_FRAME_SIZE
	.align		4
.L_23:
        /*0024*/ 	.byte	0x04, 0x11
        /*0026*/ 	.short	(.L_25 - .L_24)
	.align		4
.L_24:
        /*0028*/ 	.word	index@($__internal_0_$__cuda_sm10x_tcgen05_guardrail_trap_col_being_dealloced_not_returned_by_alloc)
        /*002c*/ 	.word	0x00000000


	//----- nvinfo : EIATTR_FRAME_SIZE
	.align		4
.L_25:
        /*0030*/ 	.byte	0x04, 0x11
        /*0032*/ 	.short	(.L_27 - .L_26)
	.align		4
.L_26:
        /*0034*/ 	.word	index@(_ZN7cutlass13device_kernelINS_4gemm6kernel13GemmUniversalIN4cute5tupleIJiiiiEEENS1_10collective13CollectiveMmaINS1_35MainloopSm100TmaUmmaWarpSpecializedILi2ELi2ELi4ENS5_IJNS4_1CILi1EEESB_SB_EEEEENS5_IJNSA_ILi128EEENSA_ILi64EEENSA_ILi32EEEEEENS_6half_tENS5_IJlSB_lEEESI_SJ_NS4_8TiledMMAINS4_8MMA_AtomIJNS4_20SM100_MMA_F16BF16_SSISI_SI_fLi128ELi64ELNS4_4UMMA5MajorE0ELSO_0ELNSN_7ScaleInE0ELSP_0EEEEEENS4_6LayoutISC_NS5_IJNSA_ILi0EEEST_ST_EEEEENS5_IJNS4_10UnderscoreESW_SW_EEEEENS4_13SM90_TMA_LOADENS4_14ComposedLayoutINS4_7SwizzleILi2ELi4ELi3EEENS4_18smem_ptr_flag_bitsILi16EEENSS_INS5_IJNSA_ILi8EEESG_EEENS5_IJSG_SB_EEEEEEEvNS4_8identityESZ_S19_vS1A_EENS_8epilogue10collective18CollectiveEpilogueINS1C_23Sm100TmaWarpSpecializedILi3ELi2ELi32ELb1ELb0EEEJSH_NS5_IJNSS_ISE_SB_EENSS_ISG_SB_EEEEESI_SJ_SI_SJ_NS1C_6fusion15FusionCallbacksIS1G_NS1K_17LinearCombinationISI_fSI_fLNS_15FloatRoundStyleE2EEESH_S1J_JEEENS4_5SM1004TMEM4LOAD26SM100_TMEM_LOAD_32dp32b32xESZ_S19_NS4_39AutoVectorizingCopyWithAssumedAlignmentILi128EEENS4_14SM90_TMA_STOREES19_S1V_S1V_EEEvvEEEEvNT_6ParamsE)
        /*0038*/ 	.word	0x00000000


	//----- nvinfo : EIATTR_MIN_STACK_SIZE
	.align		4
.L_27:
        /*003c*/ 	.byte	0x04, 0x12
        /*003e*/ 	.short	(.L_29 - .L_28)
	.align		4
.L_28:
        /*0040*/ 	.word	index@(_ZN7cutlass13device_kernelINS_4gemm6kernel13GemmUniversalIN4cute5tupleIJiiiiEEENS1_10collective13CollectiveMmaINS1_35MainloopSm100TmaUmmaWarpSpecializedILi2ELi2ELi4ENS5_IJNS4_1CILi1EEESB_SB_EEEEENS5_IJNSA_ILi128EEENSA_ILi64EEENSA_ILi32EEEEEENS_6half_tENS5_IJlSB_lEEESI_SJ_NS4_8TiledMMAINS4_8MMA_AtomIJNS4_20SM100_MMA_F16BF16_SSISI_SI_fLi128ELi64ELNS4_4UMMA5MajorE0ELSO_0ELNSN_7ScaleInE0ELSP_0EEEEEENS4_6LayoutISC_NS5_IJNSA_ILi0EEEST_ST_EEEEENS5_IJNS4_10UnderscoreESW_SW_EEEEENS4_13SM90_TMA_LOADENS4_14ComposedLayoutINS4_7SwizzleILi2ELi4ELi3EEENS4_18smem_ptr_flag_bitsILi16EEENSS_INS5_IJNSA_ILi8EEESG_EEENS5_IJSG_SB_EEEEEEEvNS4_8identityESZ_S19_vS1A_EENS_8epilogue10collective18CollectiveEpilogueINS1C_23Sm100TmaWarpSpecializedILi3ELi2ELi32ELb1ELb0EEEJSH_NS5_IJNSS_ISE_SB_EENSS_ISG_SB_EEEEESI_SJ_SI_SJ_NS1C_6fusion15FusionCallbacksIS1G_NS1K_17LinearCombinationISI_fSI_fLNS_15FloatRoundStyleE2EEESH_S1J_JEEENS4_5SM1004TMEM4LOAD26SM100_TMEM_LOAD_32dp32b32xESZ_S19_NS4_39AutoVectorizingCopyWithAssumedAlignmentILi128EEENS4_14SM90_TMA_STOREES19_S1V_S1V_EEEvvEEEEvNT_6ParamsE)
        /*0044*/ 	.word	0x00000000
.L_29:


//--------------------- .nv.compat                --------------------------
	.section	.nv.compat,"",@"SHT_CUDA_COMPAT_INFO"
	.align	4
        /*0000*/ 	.byte	0x02, 0x09, 0x01, 0x00, 0x02, 0x02, 0x02, 0x00, 0x02, 0x05, 0x05, 0x00, 0x03, 0x07, 0x01, 0x01
        /*0010*/ 	.byte	0x02, 0x03, 0x01, 0x00, 0x02, 0x06, 0x01, 0x00, 0x04, 0x0b, 0x08, 0x00, 0x09, 0x00, 0x00, 0x00
        /*0020*/ 	.byte	0x00, 0x00, 0x00, 0x00


//--------------------- .nv.info._ZN7cutlass13device_kernelINS_4gemm6kernel13GemmUniversalIN4cute5tupleIJiiiiEEENS1_10collective13CollectiveMmaINS1_35MainloopSm100TmaUmmaWarpSpecializedILi2ELi2ELi4ENS5_IJNS4_1CILi1EEESB_SB_EEEEENS5_IJNSA_ILi128EEENSA_ILi64EEENSA_ILi32EEEEEENS_6half_tENS5_IJlSB_lEEESI_SJ_NS4_8TiledMMAINS4_8MMA_AtomIJNS4_20SM100_MMA_F16BF16_SSISI_SI_fLi128ELi64ELNS4_4UMMA5MajorE0ELSO_0ELNSN_7ScaleInE0ELSP_0EEEEEENS4_6LayoutISC_NS5_IJNSA_ILi0EEEST_ST_EEEEENS5_IJNS4_10UnderscoreESW_SW_EEEEENS4_13SM90_TMA_LOADENS4_14ComposedLayoutINS4_7SwizzleILi2ELi4ELi3EEENS4_18smem_ptr_flag_bitsILi16EEENSS_INS5_IJNSA_ILi8EEESG_EEENS5_IJSG_SB_EEEEEEEvNS4_8identityESZ_S19_vS1A_EENS_8epilogue10collective18CollectiveEpilogueINS1C_23Sm100TmaWarpSpecializedILi3ELi2ELi32ELb1ELb0EEEJSH_NS5_IJNSS_ISE_SB_EENSS_ISG_SB_EEEEESI_SJ_SI_SJ_NS1C_6fusion15FusionCallbacksIS1G_NS1K_17LinearCombinationISI_fSI_fLNS_15FloatRoundStyleE2EEESH_S1J_JEEENS4_5SM1004TMEM4LOAD26SM100_TMEM_LOAD_32dp32b32xESZ_S19_NS4_39AutoVectorizingCopyWithAssumedAlignmentILi128EEENS4_14SM90_TMA_STOREES19_S1V_S1V_EEEvvEEEEvNT_6ParamsE --------------------------
	.section	.nv.info._ZN7cutlass13device_kernelINS_4gemm6kernel13GemmUniversalIN4cute5tupleIJiiiiEEENS1_10collective13CollectiveMmaINS1_35MainloopSm100TmaUmmaWarpSpecializedILi2ELi2ELi4ENS5_IJNS4_1CILi1EEESB_SB_EEEEENS5_IJNSA_ILi128EEENSA_ILi64EEENSA_ILi32EEEEEENS_6half_tENS5_IJlSB_lEEESI_SJ_NS4_8TiledMMAINS4_8MMA_AtomIJNS4_20SM100_MMA_F16BF16_SSISI_SI_fLi128ELi64ELNS4_4UMMA5MajorE0ELSO_0ELNSN_7ScaleInE0ELSP_0EEEEEENS4_6LayoutISC_NS5_IJNSA_ILi0EEEST_ST_EEEEENS5_IJNS4_10UnderscoreESW_SW_EEEEENS4_13SM90_TMA_LOADENS4_14ComposedLayoutINS4_7SwizzleILi2ELi4ELi3EEENS4_18smem_ptr_flag_bitsILi16EEENSS_INS5_IJNSA_ILi8EEESG_EEENS5_IJSG_SB_EEEEEEEvNS4_8identityESZ_S19_vS1A_EENS_8epilogue10collective18CollectiveEpilogueINS1C_23Sm100TmaWarpSpecializedILi3ELi2ELi32ELb1ELb0EEEJSH_NS5_IJNSS_ISE_SB_EENSS_ISG_SB_EEEEESI_SJ_SI_SJ_NS1C_6fusion15FusionCallbacksIS1G_NS1K_17LinearCombinationISI_fSI_fLNS_15FloatRoundStyleE2EEESH_S1J_JEEENS4_5SM1004TMEM4LOAD26SM100_TMEM_LOAD_32dp32b32xESZ_S19_NS4_39AutoVectorizingCopyWithAssumedAlignmentILi128EEENS4_14SM90_TMA_STOREES19_S1V_S1V_EEEvvEEEEvNT_6ParamsE,"",@"SHT_CUDA_INFO"
	.sectionflags	@""
	.align	4


	//----- nvinfo : EIATTR_CUDA_API_VERSION
	.align		4
        /*0000*/ 	.byte	0x04, 0x37
        /*0002*/ 	.short	(.L_31 - .L_30)
.L_30:
        /*0004*/ 	.word	0x00000082


	//----- nvinfo : EIATTR_KPARAM_INFO
	.align		4
.L_31:
        /*0008*/ 	.byte	0x04, 0x17
        /*000a*/ 	.short	(.L_33 - .L_32)
.L_32:
        /*000c*/ 	.word	0x00000000
        /*0010*/ 	.short	0x0000
        /*0012*/ 	.short	0x0000
        /*0014*/ 	.byte	0x00, 0xf0, 0x01, 0x20


	//----- nvinfo : EIATTR_AT_ENTRY_FRAGMENTS
	.align		4
.L_33:
        /*0018*/ 	.byte	0x04, 0x4f
        /*001a*/ 	.short	(.L_35 - .L_34)


	//   ....[0]....
.L_34:
        /*001c*/ 	.word	0x00000006


	//----- nvinfo : EIATTR_RESERVED_SMEM_USED
	.align		4
.L_35:
        /*0020*/ 	.byte	0x01, 0x41
	.zero		2


	//----- nvinfo : EIATTR_SPARSE_MMA_MASK
	.align		4
        /*0024*/ 	.byte	0x03, 0x50
        /*0026*/ 	.short	0x0000


	//----- nvinfo : EIATTR_TCGEN05_1CTA_USED
	.align		4
        /*0028*/ 	.byte	0x01, 0x51
	.zero		2


	//----- nvinfo : EIATTR_MAXREG_COUNT
	.align		4
        /*002c*/ 	.byte	0x03, 0x1b
        /*002e*/ 	.short	0x00ff


	//----- nvinfo : EIATTR_NUM_BARRIERS
	.align		4
        /*0030*/ 	.byte	0x02, 0x4c
        /*0032*/ 	.byte	0x07
	.zero		1


	//----- nvinfo : EIATTR_EXTERNS
	.align		4
        /*0034*/ 	.byte	0x04, 0x0f
        /*0036*/ 	.short	(.L_37 - .L_36)


	//   ....[0]....
	.align		4
.L_36:
        /*0038*/ 	.word	index@(__assertfail)


	//----- nvinfo : EIATTR_MERCURY_ISA_VERSION
	.align		4
.L_37:
        /*003c*/ 	.byte	0x03, 0x5f
        /*003e*/ 	.short	0x0101


	//----- nvinfo : EIATTR_INT_WARP_WIDE_INSTR_OFFSETS
	.align		4
        /*0040*/ 	.byte	0x04, 0x31
        /*0042*/ 	.short	(.L_39 - .L_38)


	//   ....[0]....
.L_38:
        /*0044*/ 	.word	0x00001d80


	//   ....[1]....
        /*0048*/ 	.word	0x000035c0


	//   ....[2]....
        /*004c*/ 	.word	0x000035f0


	//   ....[3]....
        /*0050*/ 	.word	0x00003640


	//   ....[4]....
        /*0054*/ 	.word	0x00003f30


	//   ....[5]....
        /*0058*/ 	.word	0x00003f50


	//   ....[6]....
        /*005c*/ 	.word	0x00004220


	//   ....[7]....
        /*0060*/ 	.word	0x00004350


	//----- nvinfo : EIATTR_COOP_GROUP_MASK_REGIDS
	.align		4
.L_39:
        /*0064*/ 	.byte	0x04, 0x29
        /*0066*/ 	.short	(.L_41 - .L_40)


	//   ....[0]....
.L_40:
        /*0068*/ 	.word	0xffffffff


	//   ....[1]....
        /*006c*/ 	.word	0xffffffff


	//   ....[2]....
        /*0070*/ 	.word	0xffffffff


	//   ....[3]....
        /*0074*/ 	.word	0xffffffff


	//   ....[4]....
        /*0078*/ 	.word	0xffffffff


	//   ....[5]....
        /*007c*/ 	.word	0xffffffff


	//   ....[6]....
        /*0080*/ 	.word	0xffffffff


	//   ....[7]....
        /*0084*/ 	.word	0xffffffff


	//   ....[8]....
        /*0088*/ 	.word	0xffffffff


	//   ....[9]....
        /*008c*/ 	.word	0xffffffff


	//   ....[10]....
        /*0090*/ 	.word	0xffffffff


	//   ....[11]....
        /*0094*/ 	.word	0xffffffff


	//   ....[12]....
        /*0098*/ 	.word	0xffffffff


	//----- nvinfo : EIATTR_COOP_GROUP_INSTR_OFFSETS
	.align		4
.L_41:
        /*009c*/ 	.byte	0x04, 0x28
        /*009e*/ 	.short	(.L_43 - .L_42)


	//   ....[0]....
.L_42:
        /*00a0*/ 	.word	0x00000090


	//   ....[1]....
        /*00a4*/ 	.word	0x000004d0


	//   ....[2]....
        /*00a8*/ 	.word	0x00000600


	//   ....[3]....
        /*00ac*/ 	.word	0x00000780


	//   ....[4]....
        /*00b0*/ 	.word	0x00000880


	//   ....[5]....
        /*00b4*/ 	.word	0x000009f0


	//   ....[6]....
        /*00b8*/ 	.word	0x00000b90


	//   ....[7]....
        /*00bc*/ 	.word	0x00001c60


	//   ....[8]....
        /*00c0*/ 	.word	0x00002920


	//   ....[9]....
        /*00c4*/ 	.word	0x00002b30


	//   ....[10]....
        /*00c8*/ 	.word	0x00002b60


	//   ....[11]....
        /*00cc*/ 	.word	0x000034b0


	//   ....[12]....
        /*00d0*/ 	.word	0x000036e0


	//----- nvinfo : EIATTR_VRC_CTA_INIT_COUNT
	.align		4
.L_43:
        /*00d4*/ 	.byte	0x02, 0x4a
        /*00d6*/ 	.byte	0x80
	.zero		1


	//----- nvinfo : EIATTR_SYSCALL_OFFSETS
	.align		4
        /*00d8*/ 	.byte	0x04, 0x46
        /*00da*/ 	.short	(.L_45 - .L_44)


	//   ....[0]....
.L_44:
        /*00dc*/ 	.word	0x00004f00


	//   ....[1]....
        /*00e0*/ 	.word	0x00004ff0


	//   ....[2]....
        /*00e4*/ 	.word	0x00005830


	//   ....[3]....
        /*00e8*/ 	.word	0x000064e0


	//----- nvinfo : EIATTR_MBARRIER_INSTR_OFFSETS
	.align		4
.L_45:
        /*00ec*/ 	.byte	0x04, 0x39
        /*00ee*/ 	.short	(.L_47 - .L_46)


	//   ....[0]....
.L_46:
        /*00f0*/ 	.word	0x000005b0
        /*00f4*/ 	.word	0x000000ff
        /*00f8*/ 	.word	0x00000000
        /*00fc*/ 	.short	0x0100
        /*00fe*/ 	.byte	0x05
	.zero		1


	//   ....[1]....
        /*0100*/ 	.word	0x000005c0
        /*0104*/ 	.word	0x000000ff
        /*0108*/ 	.word	0x00000010
        /*010c*/ 	.short	0x0100
        /*010e*/ 	.byte	0x05
	.zero		1


	//   ....[2]....
        /*0110*/ 	.word	0x000005d0
        /*0114*/ 	.word	0x000000ff
        /*0118*/ 	.word	0x00000008
        /*011c*/ 	.short	0x0100
        /*011e*/ 	.byte	0x05
	.zero		1


	//   ....[3]....
        /*0120*/ 	.word	0x000005e0
        /*0124*/ 	.word	0x000000ff
        /*0128*/ 	.word	0x00000018
        /*012c*/ 	.short	0x0100
        /*012e*/ 	.byte	0x05
	.zero		1


	//   ....[4]....
        /*0130*/ 	.word	0x00000710
        /*0134*/ 	.word	0x000000ff
        /*0138*/ 	.word	0x00000020
        /*013c*/ 	.short	0x0100
        /*013e*/ 	.byte	0x07
	.zero		1


	//   ....[5]....
        /*0140*/ 	.word	0x00000720
        /*0144*/ 	.word	0x000000ff
        /*0148*/ 	.word	0x00000038
        /*014c*/ 	.short	0x0100
        /*014e*/ 	.byte	0x07
	.zero		1


	//   ....[6]....
        /*0150*/ 	.word	0x00000730
        /*0154*/ 	.word	0x000000ff
        /*0158*/ 	.word	0x00000028
        /*015c*/ 	.short	0x0100
        /*015e*/ 	.byte	0x07
	.zero		1


	//   ....[7]....
        /*0160*/ 	.word	0x00000740
        /*0164*/ 	.word	0x000000ff
        /*0168*/ 	.word	0x00000040
        /*016c*/ 	.short	0x0100
        /*016e*/ 	.byte	0x07
	.zero		1


	//   ....[8]....
        /*0170*/ 	.word	0x00000750
        /*0174*/ 	.word	0x000000ff
        /*0178*/ 	.word	0x00000030
        /*017c*/ 	.short	0x0100
        /*017e*/ 	.byte	0x07
	.zero		1


	//   ....[9]....
        /*0180*/ 	.word	0x00000760
        /*0184*/ 	.word	0x000000ff
        /*0188*/ 	.word	0x00000048
        /*018c*/ 	.short	0x0100
        /*018e*/ 	.byte	0x07
	.zero		1


	//   ....[10]....
        /*0190*/ 	.word	0x00000850
        /*0194*/ 	.word	0x000000ff
        /*0198*/ 	.word	0x00000050
        /*019c*/ 	.short	0x0100
        /*019e*/ 	.byte	0x05
	.zero		1


	//   ....[11]....
        /*01a0*/ 	.word	0x00000860
        /*01a4*/ 	.word	0x000000ff
        /*01a8*/ 	.word	0x00000058
        /*01ac*/ 	.short	0x0100
        /*01ae*/ 	.byte	0x05
	.zero		1


	//   ....[12]....
        /*01b0*/ 	.word	0x000009a0
        /*01b4*/ 	.word	0x000000ff
        /*01b8*/ 	.word	0x00000060
        /*01bc*/ 	.short	0x0100
        /*01be*/ 	.byte	0x05
	.zero		1


	//   ....[13]....
        /*01c0*/ 	.word	0x000009b0
        /*01c4*/ 	.word	0x000000ff
        /*01c8*/ 	.word	0x00000070
        /*01cc*/ 	.short	0x0100
        /*01ce*/ 	.byte	0x05
	.zero		1


	//   ....[14]....
        /*01d0*/ 	.word	0x000009c0
        /*01d4*/ 	.word	0x000000ff
        /*01d8*/ 	.word	0x00000068
        /*01dc*/ 	.short	0x0100
        /*01de*/ 	.byte	0x05
	.zero		1


	//   ....[15]....
        /*01e0*/ 	.word	0x000009d0
        /*01e4*/ 	.word	0x000000ff
        /*01e8*/ 	.word	0x00000078
        /*01ec*/ 	.short	0x0100
        /*01ee*/ 	.byte	0x05
	.zero		1


	//   ....[16]....
        /*01f0*/ 	.word	0x00000b00
        /*01f4*/ 	.word	0x000000ff
        /*01f8*/ 	.word	0x00000080
        /*01fc*/ 	.short	0x0100
        /*01fe*/ 	.byte	0x07
	.zero		1


	//   ....[17]....
        /*0200*/ 	.word	0x00000b10
        /*0204*/ 	.word	0x000000ff
        /*0208*/ 	.word	0x000000a0
        /*020c*/ 	.short	0x0100
        /*020e*/ 	.byte	0x07
	.zero		1


	//   ....[18]....
        /*0210*/ 	.word	0x00000b20
        /*0214*/ 	.word	0x000000ff
        /*0218*/ 	.word	0x00000088
        /*021c*/ 	.short	0x0100
        /*021e*/ 	.byte	0x07
	.zero		1


	//   ....[19]....
        /*0220*/ 	.word	0x00000b30
        /*0224*/ 	.word	0x000000ff
        /*0228*/ 	.word	0x000000a8
        /*022c*/ 	.short	0x0100
        /*022e*/ 	.byte	0x07
	.zero		1


	//   ....[20]....
        /*0230*/ 	.word	0x00000b40
        /*0234*/ 	.word	0x000000ff
        /*0238*/ 	.word	0x00000090
        /*023c*/ 	.short	0x0100
        /*023e*/ 	.byte	0x07
	.zero		1


	//   ....[21]....
        /*0240*/ 	.word	0x00000b50
        /*0244*/ 	.word	0x000000ff
        /*0248*/ 	.word	0x000000b0
        /*024c*/ 	.short	0x0100
        /*024e*/ 	.byte	0x07
	.zero		1


	//   ....[22]....
        /*0250*/ 	.word	0x00000b60
        /*0254*/ 	.word	0x000000ff
        /*0258*/ 	.word	0x00000098
        /*025c*/ 	.short	0x0100
        /*025e*/ 	.byte	0x07
	.zero		1


	//   ....[23]....
        /*0260*/ 	.word	0x00000b70
        /*0264*/ 	.word	0x000000ff
        /*0268*/ 	.word	0x000000b8
        /*026c*/ 	.short	0x0100
        /*026e*/ 	.byte	0x07
	.zero		1


	//   ....[24]....
        /*0270*/ 	.word	0x00000c60
        /*0274*/ 	.word	0x000000ff
        /*0278*/ 	.word	0x000000c0
        /*027c*/ 	.short	0x0100
        /*027e*/ 	.byte	0x05
	.zero		1


	//   ....[25]....
        /*0280*/ 	.word	0x00000c70
        /*0284*/ 	.word	0x000000ff
        /*0288*/ 	.word	0x000000d0
        /*028c*/ 	.short	0x0100
        /*028e*/ 	.byte	0x05
	.zero		1


	//   ....[26]....
        /*0290*/ 	.word	0x00000c80
        /*0294*/ 	.word	0x000000ff
        /*0298*/ 	.word	0x000000c8
        /*029c*/ 	.short	0x0100
        /*029e*/ 	.byte	0x05
	.zero		1


	//   ....[27]....
        /*02a0*/ 	.word	0x00000c90
        /*02a4*/ 	.word	0x000000ff
        /*02a8*/ 	.word	0x000000d8
        /*02ac*/ 	.short	0x0100
        /*02ae*/ 	.byte	0x05
	.zero		1


	//   ....[28]....
        /*02b0*/ 	.word	0x00001560
        /*02b4*/ 	.word	0x00000002
        /*02b8*/ 	.word	0x000000d0
        /*02bc*/ 	.short	0x010a
        /*02be*/ 	.byte	0xff
	.zero		1


	//   ....[29]....
        /*02c0*/ 	.word	0x00001590
        /*02c4*/ 	.word	0x00000002
        /*02c8*/ 	.word	0x000000c0
        /*02cc*/ 	.short	0x0101
        /*02ce*/ 	.byte	0xff
	.zero		1


	//   ....[30]....
        /*02d0*/ 	.word	0x00001660
        /*02d4*/ 	.word	0x000000ff
        /*02d8*/ 	.word	0x00000010
        /*02dc*/ 	.short	0x010a
        /*02de*/ 	.byte	0x08
	.zero		1


	//   ....[31]....
        /*02e0*/ 	.word	0x00001700
        /*02e4*/ 	.word	0x000000ff
        /*02e8*/ 	.word	0x00000010
        /*02ec*/ 	.short	0x010a
        /*02ee*/ 	.byte	0x21
	.zero		1


	//   ....[32]....
        /*02f0*/ 	.word	0x00001850
        /*02f4*/ 	.word	0x000000ff
        /*02f8*/ 	.word	0x00000010
        /*02fc*/ 	.short	0x010a
        /*02fe*/ 	.byte	0x08
	.zero		1


	//   ....[33]....
        /*0300*/ 	.word	0x00001960
        /*0304*/ 	.word	0x000000ff
        /*0308*/ 	.word	0x00000058
        /*030c*/ 	.short	0x0101
        /*030e*/ 	.byte	0x04
	.zero		1


	//   ....[34]....
        /*0310*/ 	.word	0x00001980
        /*0314*/ 	.word	0x000000ff
        /*0318*/ 	.word	0x00000010
        /*031c*/ 	.short	0x010a
        /*031e*/ 	.byte	0x08
	.zero		1


	//   ....[35]....
        /*0320*/ 	.word	0x00001a00
        /*0324*/ 	.word	0x000000ff
        /*0328*/ 	.word	0x00000010
        /*032c*/ 	.short	0x010a
        /*032e*/ 	.byte	0x11
	.zero		1


	//   ....[36]....
        /*0330*/ 	.word	0x00001b50
        /*0334*/ 	.word	0x000000ff
        /*0338*/ 	.word	0x00000010
        /*033c*/ 	.short	0x010a
        /*033e*/ 	.byte	0x08
	.zero		1


	//   ....[37]....
        /*0340*/ 	.word	0x00001c90
        /*0344*/ 	.word	0x00000002
        /*0348*/ 	.word	0x00000060
        /*034c*/ 	.short	0x010a
        /*034e*/ 	.byte	0xff
	.zero		1


	//   ....[38]....
        /*0350*/ 	.word	0x00001d50
        /*0354*/ 	.word	0x00000002
        /*0358*/ 	.word	0x00000000
        /*035c*/ 	.short	0x0101
        /*035e*/ 	.byte	0xff
	.zero		1


	//   ....[39]....
        /*0360*/ 	.word	0x000022b0
        /*0364*/ 	.word	0x000000ff
        /*0368*/ 	.word	0x00000000
        /*036c*/ 	.short	0x010a
        /*036e*/ 	.byte	0x04
	.zero		1


	//   ....[40]....
        /*0370*/ 	.word	0x00002350
        /*0374*/ 	.word	0x00000000
        /*0378*/ 	.word	0x00000000
        /*037c*/ 	.short	0x010a
        /*037e*/ 	.byte	0xff
	.zero		1


	//   ....[41]....
        /*0380*/ 	.word	0x00002470
        /*0384*/ 	.word	0x00000000
        /*0388*/ 	.word	0x000000c0
        /*038c*/ 	.short	0x010a
        /*038e*/ 	.byte	0xff
	.zero		1


	//   ....[42]....
        /*0390*/ 	.word	0x000024e0
        /*0394*/ 	.word	0x00000000
        /*0398*/ 	.word	0x00000000
        /*039c*/ 	.short	0x0101
        /*039e*/ 	.byte	0xff
	.zero		1


	//   ....[43]....
        /*03a0*/ 	.word	0x00002500
        /*03a4*/ 	.word	0x000000ff
        /*03a8*/ 	.word	0x00000070
        /*03ac*/ 	.short	0x010a
        /*03ae*/ 	.byte	0x05
	.zero		1


	//   ....[44]....
        /*03b0*/ 	.word	0x00002620
        /*03b4*/ 	.word	0x00000000
        /*03b8*/ 	.word	0x00000060
        /*03bc*/ 	.short	0x010a
        /*03be*/ 	.byte	0xff
	.zero		1


	//   ....[45]....
        /*03c0*/ 	.word	0x00002720
        /*03c4*/ 	.word	0x00000000
        /*03c8*/ 	.word	0x00000000
        /*03cc*/ 	.short	0x0101
        /*03ce*/ 	.byte	0xff
	.zero		1


	//   ....[46]....
        /*03d0*/ 	.word	0x000027b0
        /*03d4*/ 	.word	0x000000ff
        /*03d8*/ 	.word	0x00000070
        /*03dc*/ 	.short	0x0106
        /*03de*/ 	.byte	0x05
	.zero		1


	//   ....[47]....
        /*03e0*/ 	.word	0x000027d0
        /*03e4*/ 	.word	0x000000ff
        /*03e8*/ 	.word	0x00000070
        /*03ec*/ 	.short	0x010a
        /*03ee*/ 	.byte	0x05
	.zero		1


	//   ....[48]....
        /*03f0*/ 	.word	0x00002860
        /*03f4*/ 	.word	0x000000ff
        /*03f8*/ 	.word	0x00000070
        /*03fc*/ 	.short	0x0106
        /*03fe*/ 	.byte	0x04
	.zero		1


	//   ....[49]....
        /*0400*/ 	.word	0x000028a0
        /*0404*/ 	.word	0x00000000
        /*0408*/ 	.word	0x00000070
        /*040c*/ 	.short	0x010a
        /*040e*/ 	.byte	0xff
	.zero		1


	//   ....[50]....
        /*0410*/ 	.word	0x00002da0
        /*0414*/ 	.word	0x00000000
        /*0418*/ 	.word	0x00000060
        /*041c*/ 	.short	0x010a
        /*041e*/ 	.byte	0xff
	.zero		1


	//   ....[51]....
        /*0420*/ 	.word	0x00002eb0
        /*0424*/ 	.word	0x00000003
        /*0428*/ 	.word	0x00000000
        /*042c*/ 	.short	0x0101
        /*042e*/ 	.byte	0xff
	.zero		1


	//   ....[52]....
        /*0430*/ 	.word	0x00002ec0
        /*0434*/ 	.word	0x000000ff
        /*0438*/ 	.word	0x00000000
        /*043c*/ 	.short	0x010a
        /*043e*/ 	.byte	0x04
	.zero		1


	//   ....[53]....
        /*0440*/ 	.word	0x00002ee0
        /*0444*/ 	.word	0x000000ff
        /*0448*/ 	.word	0x000000a0
        /*044c*/ 	.short	0x010a
        /*044e*/ 	.byte	0x08
	.zero		1


	//   ....[54]....
        /*0450*/ 	.word	0x00002fb0
        /*0454*/ 	.word	0x000000ff
        /*0458*/ 	.word	0x00000000
        /*045c*/ 	.short	0x010a
        /*045e*/ 	.byte	0x07
	.zero		1


	//   ....[55]....
        /*0460*/ 	.word	0x000030f0
        /*0464*/ 	.word	0x000000ff
        /*0468*/ 	.word	0x00000000
        /*046c*/ 	.short	0x010a
        /*046e*/ 	.byte	0x04
	.zero		1


	//   ....[56]....
        /*0470*/ 	.word	0x000032e0
        /*0474*/ 	.word	0x000000ff
        /*0478*/ 	.word	0x00000000
        /*047c*/ 	.short	0x010a
        /*047e*/ 	.byte	0x05
	.zero		1


	//   ....[57]....
        /*0480*/ 	.word	0x00003370
        /*0484*/ 	.word	0x000000ff
        /*0488*/ 	.word	0x00000000
        /*048c*/ 	.short	0x010a
        /*048e*/ 	.byte	0x05
	.zero		1


	//   ....[58]....
        /*0490*/ 	.word	0x00003400
        /*0494*/ 	.word	0x000000ff
        /*0498*/ 	.word	0x00000000
        /*049c*/ 	.short	0x010a
        /*049e*/ 	.byte	0x05
	.zero		1


	//   ....[59]....
        /*04a0*/ 	.word	0x00003490
        /*04a4*/ 	.word	0x000000ff
        /*04a8*/ 	.word	0x00000000
        /*04ac*/ 	.short	0x010a
        /*04ae*/ 	.byte	0x07
	.zero		1


	//   ....[60]....
        /*04b0*/ 	.word	0x000038d0
        /*04b4*/ 	.word	0x00000000
        /*04b8*/ 	.word	0x00000060
        /*04bc*/ 	.short	0x010a
        /*04be*/ 	.byte	0xff
	.zero		1


	//   ....[61]....
        /*04c0*/ 	.word	0x00003990
        /*04c4*/ 	.word	0x00000000
        /*04c8*/ 	.word	0x00000000
        /*04cc*/ 	.short	0x0101
        /*04ce*/ 	.byte	0xff
	.zero		1


	//   ....[62]....
        /*04d0*/ 	.word	0x00003cb0
        /*04d4*/ 	.word	0x000000ff
        /*04d8*/ 	.word	0x00000058
        /*04dc*/ 	.short	0x010a
        /*04de*/ 	.byte	0x07
	.zero		1


	//   ....[63]....
        /*04e0*/ 	.word	0x00003ed0
        /*04e4*/ 	.word	0x000000ff
        /*04e8*/ 	.word	0x00000038
        /*04ec*/ 	.short	0x010a
        /*04ee*/ 	.byte	0x0f
	.zero		1


	//   ....[64]....
        /*04f0*/ 	.word	0x000040d0
        /*04f4*/ 	.word	0x000000ff
        /*04f8*/ 	.word	0x00000020
        /*04fc*/ 	.short	0x010b
        /*04fe*/ 	.byte	0x0f
	.zero		1


	//   ....[65]....
        /*0500*/ 	.word	0x00004120
        /*0504*/ 	.word	0x000000ff
        /*0508*/ 	.word	0x00000000
        /*050c*/ 	.short	0x0101
        /*050e*/ 	.byte	0x10
	.zero		1


	//   ....[66]....
        /*0510*/ 	.word	0x00004160
        /*0514*/ 	.word	0x000000ff
        /*0518*/ 	.word	0x00000038
        /*051c*/ 	.short	0x010a
        /*051e*/ 	.byte	0x0d
	.zero		1


	//   ....[67]....
        /*0520*/ 	.word	0x000043a0
        /*0524*/ 	.word	0x000000ff
        /*0528*/ 	.word	0x00000020
        /*052c*/ 	.short	0x010b
        /*052e*/ 	.byte	0x0d
	.zero		1


	//   ....[68]....
        /*0530*/ 	.word	0x00004410
        /*0534*/ 	.word	0x000000ff
        /*0538*/ 	.word	0x00000000
        /*053c*/ 	.short	0x0101
        /*053e*/ 	.byte	0x0f
	.zero		1


	//   ....[69]....
        /*0540*/ 	.word	0x00004460
        /*0544*/ 	.word	0x000000ff
        /*0548*/ 	.word	0x00000000
        /*054c*/ 	.short	0x010a
        /*054e*/ 	.byte	0x04
	.zero		1


	//   ....[70]....
        /*0550*/ 	.word	0x000044f0
        /*0554*/ 	.word	0x000000ff
        /*0558*/ 	.word	0x00000000
        /*055c*/ 	.short	0x010a
        /*055e*/ 	.byte	0x04
	.zero		1


	//   ....[71]....
        /*0560*/ 	.word	0x00004590
        /*0564*/ 	.word	0x00000000
        /*0568*/ 	.word	0x00000000
        /*056c*/ 	.short	0x010a
        /*056e*/ 	.byte	0xff
	.zero		1


	//   ....[72]....
        /*0570*/ 	.word	0x000048d0
        /*0574*/ 	.word	0x00000000
        /*0578*/ 	.word	0x00000060
        /*057c*/ 	.short	0x010a
        /*057e*/ 	.byte	0xff
	.zero		1


	//   ....[73]....
        /*0580*/ 	.word	0x000049e0
        /*0584*/ 	.word	0x00000000
        /*0588*/ 	.word	0x00000000
        /*058c*/ 	.short	0x0101
        /*058e*/ 	.byte	0xff
	.zero		1


	//   ....[74]....
        /*0590*/ 	.word	0x00005480
        /*0594*/ 	.word	0x00000000
        /*0598*/ 	.word	0x00000020
        /*059c*/ 	.short	0x010a
        /*059e*/ 	.byte	0xff
	.zero		1


	//   ....[75]....
        /*05a0*/ 	.word	0x000054f0
        /*05a4*/ 	.word	0x00000049
        /*05a8*/ 	.word	0x00000080
        /*05ac*/ 	.short	0x010a
        /*05ae*/ 	.byte	0xff
	.zero		1


	//   ....[76]....
        /*05b0*/ 	.word	0x000055e0
        /*05b4*/ 	.word	0x00000000
        /*05b8*/ 	.word	0x00000020
        /*05bc*/ 	.short	0x010a
        /*05be*/ 	.byte	0xff
	.zero		1


	//   ....[77]....
        /*05c0*/ 	.word	0x00005710
        /*05c4*/ 	.word	0x00000049
        /*05c8*/ 	.word	0x00000080
        /*05cc*/ 	.short	0x010a
        /*05ce*/ 	.byte	0xff
	.zero		1


	//   ....[78]....
        /*05d0*/ 	.word	0x00006220
        /*05d4*/ 	.word	0x00000000
        /*05d8*/ 	.word	0x00000000
        /*05dc*/ 	.short	0x0101
        /*05de*/ 	.byte	0xff
	.zero		1


	//   ....[79]....
        /*05e0*/ 	.word	0x00006230
        /*05e4*/ 	.word	0x00000002
        /*05e8*/ 	.word	0x00000020
        /*05ec*/ 	.short	0x010a
        /*05ee*/ 	.byte	0xff
	.zero		1


	//   ....[80]....
        /*05f0*/ 	.word	0x00006300
        /*05f4*/ 	.word	0x00000002
        /*05f8*/ 	.word	0x00000020
        /*05fc*/ 	.short	0x010a
        /*05fe*/ 	.byte	0xff
	.zero		1


	//   ....[81]....
        /*0600*/ 	.word	0x00006650
        /*0604*/ 	.word	0x000000ff
        /*0608*/ 	.word	0x00000000
        /*060c*/ 	.short	0x0101
        /*060e*/ 	.byte	0x05
	.zero		1


	//   ....[82]....
        /*0610*/ 	.word	0x00006fa0
        /*0614*/ 	.word	0x00000000
        /*0618*/ 	.word	0x00000000
        /*061c*/ 	.short	0x0101
        /*061e*/ 	.byte	0xff
	.zero		1


	//   ....[83]....
        /*0620*/ 	.word	0x00007210
        /*0624*/ 	.word	0x000000ff
        /*0628*/ 	.word	0x00000000
        /*062c*/ 	.short	0x0101
        /*062e*/ 	.byte	0x04
	.zero		1


	//   ....[84]....
        /*0630*/ 	.word	0x00007230
        /*0634*/ 	.word	0x00000002
        /*0638*/ 	.word	0x000000d0
        /*063c*/ 	.short	0x010a
        /*063e*/ 	.byte	0xff
	.zero		1


	//   ....[85]....
        /*0640*/ 	.word	0x00007290
        /*0644*/ 	.word	0x00000002
        /*0648*/ 	.word	0x00000010
        /*064c*/ 	.short	0x010a
        /*064e*/ 	.byte	0xff
	.zero		1


	//   ....[86]....
        /*0650*/ 	.word	0x000072f0
        /*0654*/ 	.word	0x00000002
        /*0658*/ 	.word	0x00000010
        /*065c*/ 	.short	0x010a
        /*065e*/ 	.byte	0xff
	.zero		1


	//   ....[87]....
        /*0660*/ 	.word	0x00007340
        /*0664*/ 	.word	0x00000002
        /*0668*/ 	.word	0x00000060
        /*066c*/ 	.short	0x010a
        /*066e*/ 	.byte	0xff
	.zero		1


	//   ....[88]....
        /*0670*/ 	.word	0x000073a0
        /*0674*/ 	.word	0x00000000
        /*0678*/ 	.word	0x00000000
        /*067c*/ 	.short	0x010a
        /*067e*/ 	.byte	0xff
	.zero		1


	//   ....[89]....
        /*0680*/ 	.word	0x000073f0
        /*0684*/ 	.word	0x00000000
        /*0688*/ 	.word	0x000000c0
        /*068c*/ 	.short	0x010a
        /*068e*/ 	.byte	0xff
	.zero		1


	//   ....[90]....
        /*0690*/ 	.word	0x00007450
        /*0694*/ 	.word	0x00000000
        /*0698*/ 	.word	0x00000070
        /*069c*/ 	.short	0x010a
        /*069e*/ 	.byte	0xff
	.zero		1


	//   ....[91]....
        /*06a0*/ 	.word	0x000074a0
        /*06a4*/ 	.word	0x00000000
        /*06a8*/ 	.word	0x00000060
        /*06ac*/ 	.short	0x010a
        /*06ae*/ 	.byte	0xff
	.zero		1


	//   ....[92]....
        /*06b0*/ 	.word	0x00007500
        /*06b4*/ 	.word	0x00000000
        /*06b8*/ 	.word	0x00000070
        /*06bc*/ 	.short	0x010a
        /*06be*/ 	.byte	0xff
	.zero		1


	//   ....[93]....
        /*06c0*/ 	.word	0x00007550
        /*06c4*/ 	.word	0x00000000
        /*06c8*/ 	.word	0x00000060
        /*06cc*/ 	.short	0x010a
        /*06ce*/ 	.byte	0xff
	.zero		1


	//   ....[94]....
        /*06d0*/ 	.word	0x000075b0
        /*06d4*/ 	.word	0x00000002
        /*06d8*/ 	.word	0x000000a0
        /*06dc*/ 	.short	0x010a
        /*06de*/ 	.byte	0xff
	.zero		1


	//   ....[95]....
        /*06e0*/ 	.word	0x00007610
        /*06e4*/ 	.word	0x00000000
        /*06e8*/ 	.word	0x00000000
        /*06ec*/ 	.short	0x010a
        /*06ee*/ 	.byte	0xff
	.zero		1


	//   ....[96]....
        /*06f0*/ 	.word	0x00007670
        /*06f4*/ 	.word	0x00000000
        /*06f8*/ 	.word	0x00000000
        /*06fc*/ 	.short	0x010a
        /*06fe*/ 	.byte	0xff
	.zero		1


	//   ....[97]....
        /*0700*/ 	.word	0x000076d0
        /*0704*/ 	.word	0x00000000
        /*0708*/ 	.word	0x00000000
        /*070c*/ 	.short	0x010a
        /*070e*/ 	.byte	0xff
	.zero		1


	//   ....[98]....
        /*0710*/ 	.word	0x00007730
        /*0714*/ 	.word	0x00000000
        /*0718*/ 	.word	0x00000000
        /*071c*/ 	.short	0x010a
        /*071e*/ 	.byte	0xff
	.zero		1


	//   ....[99]....
        /*0720*/ 	.word	0x00007790
        /*0724*/ 	.word	0x00000000
        /*0728*/ 	.word	0x00000000
        /*072c*/ 	.short	0x010a
        /*072e*/ 	.byte	0xff
	.zero		1


	//   ....[100]....
        /*0730*/ 	.word	0x000077e0
        /*0734*/ 	.word	0x00000000
        /*0738*/ 	.word	0x00000060
        /*073c*/ 	.short	0x010a
        /*073e*/ 	.byte	0xff
	.zero		1


	//   ....[101]....
        /*0740*/ 	.word	0x00007840
        /*0744*/ 	.word	0x00000000
        /*0748*/ 	.word	0x00000058
        /*074c*/ 	.short	0x010a
        /*074e*/ 	.byte	0xff
	.zero		1


	//   ....[102]....
        /*0750*/ 	.word	0x000078a0
        /*0754*/ 	.word	0x00000000
        /*0758*/ 	.word	0x00000038
        /*075c*/ 	.short	0x010a
        /*075e*/ 	.byte	0xff
	.zero		1


	//   ....[103]....
        /*0760*/ 	.word	0x00007900
        /*0764*/ 	.word	0x00000000
        /*0768*/ 	.word	0x00000038
        /*076c*/ 	.short	0x010a
        /*076e*/ 	.byte	0xff
	.zero		1


	//   ....[104]....
        /*0770*/ 	.word	0x00007960
        /*0774*/ 	.word	0x00000000
        /*0778*/ 	.word	0x00000000
        /*077c*/ 	.short	0x010a
        /*077e*/ 	.byte	0xff
	.zero		1


	//   ....[105]....
        /*0780*/ 	.word	0x000079c0
        /*0784*/ 	.word	0x00000000
        /*0788*/ 	.word	0x00000000
        /*078c*/ 	.short	0x010a
        /*078e*/ 	.byte	0xff
	.zero		1


	//   ....[106]....
        /*0790*/ 	.word	0x00007a10
        /*0794*/ 	.word	0x00000000
        /*0798*/ 	.word	0x00000060
        /*079c*/ 	.short	0x010a
        /*079e*/ 	.byte	0xff
	.zero		1


	//   ....[107]....
        /*07a0*/ 	.word	0x00007a60
        /*07a4*/ 	.word	0x00000000
        /*07a8*/ 	.word	0x00000020
        /*07ac*/ 	.short	0x010a
        /*07ae*/ 	.byte	0xff
	.zero		1


	//   ....[108]....
        /*07b0*/ 	.word	0x00007ab0
        /*07b4*/ 	.word	0x00000049
        /*07b8*/ 	.word	0x00000080
        /*07bc*/ 	.short	0x010a
        /*07be*/ 	.byte	0xff
	.zero		1


	//   ....[109]....
        /*07c0*/ 	.word	0x00007b00
        /*07c4*/ 	.word	0x00000002
        /*07c8*/ 	.word	0x00000020
        /*07cc*/ 	.short	0x010a
        /*07ce*/ 	.byte	0xff
	.zero		1


	//----- nvinfo : EIATTR_NUM_MBARRIERS
	.align		4
.L_47:
        /*07d0*/ 	.byte	0x03, 0x38
        /*07d2*/ 	.short	0x001c


	//----- nvinfo : EIATTR_EXIT_INSTR_OFFSETS
	.align		4
        /*07d4*/ 	.byte	0x04, 0x1c
        /*07d6*/ 	.short	(.L_49 - .L_48)


	//   ....[0]....
.L_48:
        /*07d8*/ 	.word	0x00002380


	//   ....[1]....
        /*07dc*/ 	.word	0x00002870


	//   ....[2]....
        /*07e0*/ 	.word	0x000028d0


	//   ....[3]....
        /*07e4*/ 	.word	0x000036f0


	//   ....[4]....
        /*07e8*/ 	.word	0x000045c0


	//   ....[5]....
        /*07ec*/ 	.word	0x00004600


	//   ....[6]....
        /*07f0*/ 	.word	0x00007100


	//   ....[7]....
        /*07f4*/ 	.word	0x00007180


	//   ....[8]....
        /*07f8*/ 	.word	0x000071b0


	//   ....[9]....
        /*07fc*/ 	.word	0x00007220


	//----- nvinfo : EIATTR_MAX_THREADS
	.align		4
.L_49:
        /*0800*/ 	.byte	0x04, 0x05
        /*0802*/ 	.short	(.L_51 - .L_50)
.L_50:
        /*0804*/ 	.word	0x00000100
        /*0808*/ 	.word	0x00000001
        /*080c*/ 	.word	0x00000001


	//----- nvinfo : EIATTR_CRS_STACK_SIZE
	.align		4
.L_51:
        /*0810*/ 	.byte	0x04, 0x1e
        /*0812*/ 	.short	(.L_53 - .L_52)
.L_52:
        /*0814*/ 	.word	0x00000000


	//----- nvinfo : EIATTR_CBANK_PARAM_SIZE
	.align		4
.L_53:
        /*0818*/ 	.byte	0x03, 0x19
        /*081a*/ 	.short	0x0800


	//----- nvinfo : EIATTR_PARAM_CBANK
	.align		4
        /*081c*/ 	.byte	0x04, 0x0a
        /*081e*/ 	.short	(.L_55 - .L_54)
	.align		4
.L_54:
        /*0820*/ 	.word	index@(.nv.constant0._ZN7cutlass13device_kernelINS_4gemm6kernel13GemmUniversalIN4cute5tupleIJiiiiEEENS1_10collective13CollectiveMmaINS1_35MainloopSm100TmaUmmaWarpSpecializedILi2ELi2ELi4ENS5_IJNS4_1CILi1EEESB_SB_EEEEENS5_IJNSA_ILi128EEENSA_ILi64EEENSA_ILi32EEEEEENS_6half_tENS5_IJlSB_lEEESI_SJ_NS4_8TiledMMAINS4_8MMA_AtomIJNS4_20SM100_MMA_F16BF16_SSISI_SI_fLi128ELi64ELNS4_4UMMA5MajorE0ELSO_0ELNSN_7ScaleInE0ELSP_0EEEEEENS4_6LayoutISC_NS5_IJNSA_ILi0EEEST_ST_EEEEENS5_IJNS4_10UnderscoreESW_SW_EEEEENS4_13SM90_TMA_LOADENS4_14ComposedLayoutINS4_7SwizzleILi2ELi4ELi3EEENS4_18smem_ptr_flag_bitsILi16EEENSS_INS5_IJNSA_ILi8EEESG_EEENS5_IJSG_SB_EEEEEEEvNS4_8identityESZ_S19_vS1A_EENS_8epilogue10collective18CollectiveEpilogueINS1C_23Sm100TmaWarpSpecializedILi3ELi2ELi32ELb1ELb0EEEJSH_NS5_IJNSS_ISE_SB_EENSS_ISG_SB_EEEEESI_SJ_SI_SJ_NS1C_6fusion15FusionCallbacksIS1G_NS1K_17LinearCombinationISI_fSI_fLNS_15FloatRoundStyleE2EEESH_S1J_JEEENS4_5SM1004TMEM4LOAD26SM100_TMEM_LOAD_32dp32b32xESZ_S19_NS4_39AutoVectorizingCopyWithAssumedAlignmentILi128EEENS4_14SM90_TMA_STOREES19_S1V_S1V_EEEvvEEEEvNT_6ParamsE)
        /*0824*/ 	.short	0x0380
        /*0826*/ 	.short	0x0800


	//----- nvinfo : EIATTR_SW_WAR
	.align		4
.L_55:
        /*0828*/ 	.byte	0x04, 0x36
        /*082a*/ 	.short	(.L_57 - .L_56)
.L_56:
        /*082c*/ 	.word	0x00000008
.L_57:


//--------------------- .nv.callgraph             --------------------------
	.section	.nv.callgraph,"",@"SHT_CUDA_CALLGRAPH"
	.align	4
	.sectionentsize	8
	.align		4
        /*0000*/ 	.word	0x00000000
	.align		4
        /*0004*/ 	.word	0xffffffff
	.align		4
        /*0008*/ 	.word	index@(_ZN7cutlass13device_kernelINS_4gemm6kernel13GemmUniversalIN4cute5tupleIJiiiiEEENS1_10collective13CollectiveMmaINS1_35MainloopSm100TmaUmmaWarpSpecializedILi2ELi2ELi4ENS5_IJNS4_1CILi1EEESB_SB_EEEEENS5_IJNSA_ILi128EEENSA_ILi64EEENSA_ILi32EEEEEENS_6half_tENS5_IJlSB_lEEESI_SJ_NS4_8TiledMMAINS4_8MMA_AtomIJNS4_20SM100_MMA_F16BF16_SSISI_SI_fLi128ELi64ELNS4_4UMMA5MajorE0ELSO_0ELNSN_7ScaleInE0ELSP_0EEEEEENS4_6LayoutISC_NS5_IJNSA_ILi0EEEST_ST_EEEEENS5_IJNS4_10UnderscoreESW_SW_EEEEENS4_13SM90_TMA_LOADENS4_14ComposedLayoutINS4_7SwizzleILi2ELi4ELi3EEENS4_18smem_ptr_flag_bitsILi16EEENSS_INS5_IJNSA_ILi8EEESG_EEENS5_IJSG_SB_EEEEEEEvNS4_8identityESZ_S19_vS1A_EENS_8epilogue10collective18CollectiveEpilogueINS1C_23Sm100TmaWarpSpecializedILi3ELi2ELi32ELb1ELb0EEEJSH_NS5_IJNSS_ISE_SB_EENSS_ISG_SB_EEEEESI_SJ_SI_SJ_NS1C_6fusion15FusionCallbacksIS1G_NS1K_17LinearCombinationISI_fSI_fLNS_15FloatRoundStyleE2EEESH_S1J_JEEENS4_5SM1004TMEM4LOAD26SM100_TMEM_LOAD_32dp32b32xESZ_S19_NS4_39AutoVectorizingCopyWithAssumedAlignmentILi128EEENS4_14SM90_TMA_STOREES19_S1V_S1V_EEEvvEEEEvNT_6ParamsE)
	.align		4
        /*000c*/ 	.word	index@(__assertfail)
	.align		4
        /*0010*/ 	.word	0x00000000
	.align		4
        /*0014*/ 	.word	0xfffffffe
	.align		4
        /*0018*/ 	.word	0x00000000
	.align		4
        /*001c*/ 	.word	0xfffffffd
	.align		4
        /*0020*/ 	.word	0x00000000
	.align		4
        /*0024*/ 	.word	0xfffffffc


//--------------------- .nv.constant4             --------------------------
	.section	.nv.constant4,"a",@progbits
	.align	8
	.align		8
.nv.constant4:
        /*0000*/ 	.dword	__assertfail
	.align		8
        /*0008*/ 	.dword	__unnamed_1
	.align		8
        /*0010*/ 	.dword	__unnamed_2
	.align		8
        /*0018*/ 	.dword	_ZN40_INTERNAL_57b9f45c_4_k_cu_1e6c683f_227554cuda3std3__45__cpo5beginE
	.align		8
        /*0020*/ 	.dword	_ZN40_INTERNAL_57b9f45c_4_k_cu_1e6c683f_227554cuda3std3__45__cpo3endE
	.align		8
        /*0028*/ 	.dword	_ZN40_INTERNAL_57b9f45c_4_k_cu_1e6c683f_227554cuda3std3__45__cpo6cbeginE
	.align		8
        /*0030*/ 	.dword	_ZN40_INTERNAL_57b9f45c_4_k_cu_1e6c683f_227554cuda3std3__45__cpo4cendE
	.align		8
        /*0038*/ 	.dword	_ZN40_INTERNAL_57b9f45c_4_k_cu_1e6c683f_227554cuda3std3__442_GLOBAL__N__57b9f45c_4_k_cu_1e6c683f_227556ignoreE
	.align		8
        /*0040*/ 	.dword	_ZN40_INTERNAL_57b9f45c_4_k_cu_1e6c683f_227554cuda3std3__419piecewise_constructE
	.align		8
        /*0048*/ 	.dword	_ZN40_INTERNAL_57b9f45c_4_k_cu_1e6c683f_227554cuda3std3__48in_placeE
	.align		8
        /*0050*/ 	.dword	_ZN40_INTERNAL_57b9f45c_4_k_cu_1e6c683f_227554cuda3std6ranges3__45__cpo4swapE
	.align		8
        /*0058*/ 	.dword	_ZN40_INTERNAL_57b9f45c_4_k_cu_1e6c683f_227554cuda3std6ranges3__45__cpo9iter_moveE
	.align		8
        /*0060*/ 	.dword	_ZN40_INTERNAL_57b9f45c_4_k_cu_1e6c683f_227554cute7productE
	.align		8
        /*0068*/ 	.dword	_ZN40_INTERNAL_57b9f45c_4_k_cu_1e6c683f_227554cute1_E
	.align		8
        /*0070*/ 	.dword	$str$25
	.align		8
        /*0078*/ 	.dword	$str$26
	.align		8
        /*0080*/ 	.dword	$str$27
	.align		8
        /*0088*/ 	.dword	$str$28


//--------------------- .text._ZN7cutlass13device_kernelINS_4gemm6kernel13GemmUniversalIN4cute5tupleIJiiiiEEENS1_10collective13CollectiveMmaINS1_35MainloopSm100TmaUmmaWarpSpecializedILi2ELi2ELi4ENS5_IJNS4_1CILi1EEESB_SB_EEEEENS5_IJNSA_ILi128EEENSA_ILi64EEENSA_ILi32EEEEEENS_6half_tENS5_IJlSB_lEEESI_SJ_NS4_8TiledMMAINS4_8MMA_AtomIJNS4_20SM100_MMA_F16BF16_SSISI_SI_fLi128ELi64ELNS4_4UMMA5MajorE0ELSO_0ELNSN_7ScaleInE0ELSP_0EEEEEENS4_6LayoutISC_NS5_IJNSA_ILi0EEEST_ST_EEEEENS5_IJNS4_10UnderscoreESW_SW_EEEEENS4_13SM90_TMA_LOADENS4_14ComposedLayoutINS4_7SwizzleILi2ELi4ELi3EEENS4_18smem_ptr_flag_bitsILi16EEENSS_INS5_IJNSA_ILi8EEESG_EEENS5_IJSG_SB_EEEEEEEvNS4_8identityESZ_S19_vS1A_EENS_8epilogue10collective18CollectiveEpilogueINS1C_23Sm100TmaWarpSpecializedILi3ELi2ELi32ELb1ELb0EEEJSH_NS5_IJNSS_ISE_SB_EENSS_ISG_SB_EEEEESI_SJ_SI_SJ_NS1C_6fusion15FusionCallbacksIS1G_NS1K_17LinearCombinationISI_fSI_fLNS_15FloatRoundStyleE2EEESH_S1J_JEEENS4_5SM1004TMEM4LOAD26SM100_TMEM_LOAD_32dp32b32xESZ_S19_NS4_39AutoVectorizingCopyWithAssumedAlignmentILi128EEENS4_14SM90_TMA_STOREES19_S1V_S1V_EEEvvEEEEvNT_6ParamsE --------------------------
	.section	.text._ZN7cutlass13device_kernelINS_4gemm6kernel13GemmUniversalIN4cute5tupleIJiiiiEEENS1_10collective13CollectiveMmaINS1_35MainloopSm100TmaUmmaWarpSpecializedILi2ELi2ELi4ENS5_IJNS4_1CILi1EEESB_SB_EEEEENS5_IJNSA_ILi128EEENSA_ILi64EEENSA_ILi32EEEEEENS_6half_tENS5_IJlSB_lEEESI_SJ_NS4_8TiledMMAINS4_8MMA_AtomIJNS4_20SM100_MMA_F16BF16_SSISI_SI_fLi128ELi64ELNS4_4UMMA5MajorE0ELSO_0ELNSN_7ScaleInE0ELSP_0EEEEEENS4_6LayoutISC_NS5_IJNSA_ILi0EEEST_ST_EEEEENS5_IJNS4_10UnderscoreESW_SW_EEEEENS4_13SM90_TMA_LOADENS4_14ComposedLayoutINS4_7SwizzleILi2ELi4ELi3EEENS4_18smem_ptr_flag_bitsILi16EEENSS_INS5_IJNSA_ILi8EEESG_EEENS5_IJSG_SB_EEEEEEEvNS4_8identityESZ_S19_vS1A_EENS_8epilogue10collective18CollectiveEpilogueINS1C_23Sm100TmaWarpSpecializedILi3ELi2ELi32ELb1ELb0EEEJSH_NS5_IJNSS_ISE_SB_EENSS_ISG_SB_EEEEESI_SJ_SI_SJ_NS1C_6fusion15FusionCallbacksIS1G_NS1K_17LinearCombinationISI_fSI_fLNS_15FloatRoundStyleE2EEESH_S1J_JEEENS4_5SM1004TMEM4LOAD26SM100_TMEM_LOAD_32dp32b32xESZ_S19_NS4_39AutoVectorizingCopyWithAssumedAlignmentILi128EEENS4_14SM90_TMA_STOREES19_S1V_S1V_EEEvvEEEEvNT_6ParamsE,"ax",@progbits
	.align	128
.text._ZN7cutlass13device_kernelINS_4gemm6kernel13GemmUniversalIN4cute5tupleIJiiiiEEENS1_10collective13CollectiveMmaINS1_35MainloopSm100TmaUmmaWarpSpecializedILi2ELi2ELi4ENS5_IJNS4_1CILi1EEESB_SB_EEEEENS5_IJNSA_ILi128EEENSA_ILi64EEENSA_ILi32EEEEEENS_6half_tENS5_IJlSB_lEEESI_SJ_NS4_8TiledMMAINS4_8MMA_AtomIJNS4_20SM100_MMA_F16BF16_SSISI_SI_fLi128ELi64ELNS4_4UMMA5MajorE0ELSO_0ELNSN_7ScaleInE0ELSP_0EEEEEENS4_6LayoutISC_NS5_IJNSA_ILi0EEEST_ST_EEEEENS5_IJNS4_10UnderscoreESW_SW_EEEEENS4_13SM90_TMA_LOADENS4_14ComposedLayoutINS4_7SwizzleILi2ELi4ELi3EEENS4_18smem_ptr_flag_bitsILi16EEENSS_INS5_IJNSA_ILi8EEESG_EEENS5_IJSG_SB_EEEEEEEvNS4_8identityESZ_S19_vS1A_EENS_8epilogue10collective18CollectiveEpilogueINS1C_23Sm100TmaWarpSpecializedILi3ELi2ELi32ELb1ELb0EEEJSH_NS5_IJNSS_ISE_SB_EENSS_ISG_SB_EEEEESI_SJ_SI_SJ_NS1C_6fusion15FusionCallbacksIS1G_NS1K_17LinearCombinationISI_fSI_fLNS_15FloatRoundStyleE2EEESH_S1J_JEEENS4_5SM1004TMEM4LOAD26SM100_TMEM_LOAD_32dp32b32xESZ_S19_NS4_39AutoVectorizingCopyWithAssumedAlignmentILi128EEENS4_14SM90_TMA_STOREES19_S1V_S1V_EEEvvEEEEvNT_6ParamsE:
        .type           _ZN7cutlass13device_kernelINS_4gemm6kernel13GemmUniversalIN4cute5tupleIJiiiiEEENS1_10collective13CollectiveMmaINS1_35MainloopSm100TmaUmmaWarpSpecializedILi2ELi2ELi4ENS5_IJNS4_1CILi1EEESB_SB_EEEEENS5_IJNSA_ILi128EEENSA_ILi64EEENSA_ILi32EEEEEENS_6half_tENS5_IJlSB_lEEESI_SJ_NS4_8TiledMMAINS4_8MMA_AtomIJNS4_20SM100_MMA_F16BF16_SSISI_SI_fLi128ELi64ELNS4_4UMMA5MajorE0ELSO_0ELNSN_7ScaleInE0ELSP_0EEEEEENS4_6LayoutISC_NS5_IJNSA_ILi0EEEST_ST_EEEEENS5_IJNS4_10UnderscoreESW_SW_EEEEENS4_13SM90_TMA_LOADENS4_14ComposedLayoutINS4_7SwizzleILi2ELi4ELi3EEENS4_18smem_ptr_flag_bitsILi16EEENSS_INS5_IJNSA_ILi8EEESG_EEENS5_IJSG_SB_EEEEEEEvNS4_8identityESZ_S19_vS1A_EENS_8epilogue10collective18CollectiveEpilogueINS1C_23Sm100TmaWarpSpecializedILi3ELi2ELi32ELb1ELb0EEEJSH_NS5_IJNSS_ISE_SB_EENSS_ISG_SB_EEEEESI_SJ_SI_SJ_NS1C_6fusion15FusionCallbacksIS1G_NS1K_17LinearCombinationISI_fSI_fLNS_15FloatRoundStyleE2EEESH_S1J_JEEENS4_5SM1004TMEM4LOAD26SM100_TMEM_LOAD_32dp32b32xESZ_S19_NS4_39AutoVectorizingCopyWithAssumedAlignmentILi128EEENS4_14SM90_TMA_STOREES19_S1V_S1V_EEEvvEEEEvNT_6ParamsE,@function
        .size           _ZN7cutlass13device_kernelINS_4gemm6kernel13GemmUniversalIN4cute5tupleIJiiiiEEENS1_10collective13CollectiveMmaINS1_35MainloopSm100TmaUmmaWarpSpecializedILi2ELi2ELi4ENS5_IJNS4_1CILi1EEESB_SB_EEEEENS5_IJNSA_ILi128EEENSA_ILi64EEENSA_ILi32EEEEEENS_6half_tENS5_IJlSB_lEEESI_SJ_NS4_8TiledMMAINS4_8MMA_AtomIJNS4_20SM100_MMA_F16BF16_SSISI_SI_fLi128ELi64ELNS4_4UMMA5MajorE0ELSO_0ELNSN_7ScaleInE0ELSP_0EEEEEENS4_6LayoutISC_NS5_IJNSA_ILi0EEEST_ST_EEEEENS5_IJNS4_10UnderscoreESW_SW_EEEEENS4_13SM90_TMA_LOADENS4_14ComposedLayoutINS4_7SwizzleILi2ELi4ELi3EEENS4_18smem_ptr_flag_bitsILi16EEENSS_INS5_IJNSA_ILi8EEESG_EEENS5_IJSG_SB_EEEEEEEvNS4_8identityESZ_S19_vS1A_EENS_8epilogue10collective18CollectiveEpilogueINS1C_23Sm100TmaWarpSpecializedILi3ELi2ELi32ELb1ELb0EEEJSH_NS5_IJNSS_ISE_SB_EENSS_ISG_SB_EEEEESI_SJ_SI_SJ_NS1C_6fusion15FusionCallbacksIS1G_NS1K_17LinearCombinationISI_fSI_fLNS_15FloatRoundStyleE2EEESH_S1J_JEEENS4_5SM1004TMEM4LOAD26SM100_TMEM_LOAD_32dp32b32xESZ_S19_NS4_39AutoVectorizingCopyWithAssumedAlignmentILi128EEENS4_14SM90_TMA_STOREES19_S1V_S1V_EEEvvEEEEvNT_6ParamsE,(.L_x_148 - _ZN7cutlass13device_kernelINS_4gemm6kernel13GemmUniversalIN4cute5tupleIJiiiiEEENS1_10collective13CollectiveMmaINS1_35MainloopSm100TmaUmmaWarpSpecializedILi2ELi2ELi4ENS5_IJNS4_1CILi1EEESB_SB_EEEEENS5_IJNSA_ILi128EEENSA_ILi64EEENSA_ILi32EEEEEENS_6half_tENS5_IJlSB_lEEESI_SJ_NS4_8TiledMMAINS4_8MMA_AtomIJNS4_20SM100_MMA_F16BF16_SSISI_SI_fLi128ELi64ELNS4_4UMMA5MajorE0ELSO_0ELNSN_7ScaleInE0ELSP_0EEEEEENS4_6LayoutISC_NS5_IJNSA_ILi0EEEST_ST_EEEEENS5_IJNS4_10UnderscoreESW_SW_EEEEENS4_13SM90_TMA_LOADENS4_14ComposedLayoutINS4_7SwizzleILi2ELi4ELi3EEENS4_18smem_ptr_flag_bitsILi16EEENSS_INS5_IJNSA_ILi8EEESG_EEENS5_IJSG_SB_EEEEEEEvNS4_8identityESZ_S19_vS1A_EENS_8epilogue10collective18CollectiveEpilogueINS1C_23Sm100TmaWarpSpecializedILi3ELi2ELi32ELb1ELb0EEEJSH_NS5_IJNSS_ISE_SB_EENSS_ISG_SB_EEEEESI_SJ_SI_SJ_NS1C_6fusion15FusionCallbacksIS1G_NS1K_17LinearCombinationISI_fSI_fLNS_15FloatRoundStyleE2EEESH_S1J_JEEENS4_5SM1004TMEM4LOAD26SM100_TMEM_LOAD_32dp32b32xESZ_S19_NS4_39AutoVectorizingCopyWithAssumedAlignmentILi128EEENS4_14SM90_TMA_STOREES19_S1V_S1V_EEEvvEEEEvNT_6ParamsE)
        .other          _ZN7cutlass13device_kernelINS_4gemm6kernel13GemmUniversalIN4cute5tupleIJiiiiEEENS1_10collective13CollectiveMmaINS1_35MainloopSm100TmaUmmaWarpSpecializedILi2ELi2ELi4ENS5_IJNS4_1CILi1EEESB_SB_EEEEENS5_IJNSA_ILi128EEENSA_ILi64EEENSA_ILi32EEEEEENS_6half_tENS5_IJlSB_lEEESI_SJ_NS4_8TiledMMAINS4_8MMA_AtomIJNS4_20SM100_MMA_F16BF16_SSISI_SI_fLi128ELi64ELNS4_4UMMA5MajorE0ELSO_0ELNSN_7ScaleInE0ELSP_0EEEEEENS4_6LayoutISC_NS5_IJNSA_ILi0EEEST_ST_EEEEENS5_IJNS4_10UnderscoreESW_SW_EEEEENS4_13SM90_TMA_LOADENS4_14ComposedLayoutINS4_7SwizzleILi2ELi4ELi3EEENS4_18smem_ptr_flag_bitsILi16EEENSS_INS5_IJNSA_ILi8EEESG_EEENS5_IJSG_SB_EEEEEEEvNS4_8identityESZ_S19_vS1A_EENS_8epilogue10collective18CollectiveEpilogueINS1C_23Sm100TmaWarpSpecializedILi3ELi2ELi32ELb1ELb0EEEJSH_NS5_IJNSS_ISE_SB_EENSS_ISG_SB_EEEEESI_SJ_SI_SJ_NS1C_6fusion15FusionCallbacksIS1G_NS1K_17LinearCombinationISI_fSI_fLNS_15FloatRoundStyleE2EEESH_S1J_JEEENS4_5SM1004TMEM4LOAD26SM100_TMEM_LOAD_32dp32b32xESZ_S19_NS4_39AutoVectorizingCopyWithAssumedAlignmentILi128EEENS4_14SM90_TMA_STOREES19_S1V_S1V_EEEvvEEEEvNT_6ParamsE,@"STO_CUDA_ENTRY STV_DEFAULT"
_ZN7cutlass13device_kernelINS_4gemm6kernel13GemmUniversalIN4cute5tupleIJiiiiEEENS1_10collective13CollectiveMmaINS1_35MainloopSm100TmaUmmaWarpSpecializedILi2ELi2ELi4ENS5_IJNS4_1CILi1EEESB_SB_EEEEENS5_IJNSA_ILi128EEENSA_ILi64EEENSA_ILi32EEEEEENS_6half_tENS5_IJlSB_lEEESI_SJ_NS4_8TiledMMAINS4_8MMA_AtomIJNS4_20SM100_MMA_F16BF16_SSISI_SI_fLi128ELi64ELNS4_4UMMA5MajorE0ELSO_0ELNSN_7ScaleInE0ELSP_0EEEEEENS4_6LayoutISC_NS5_IJNSA_ILi0EEEST_ST_EEEEENS5_IJNS4_10UnderscoreESW_SW_EEEEENS4_13SM90_TMA_LOADENS4_14ComposedLayoutINS4_7SwizzleILi2ELi4ELi3EEENS4_18smem_ptr_flag_bitsILi16EEENSS_INS5_IJNSA_ILi8EEESG_EEENS5_IJSG_SB_EEEEEEEvNS4_8identityESZ_S19_vS1A_EENS_8epilogue10collective18CollectiveEpilogueINS1C_23Sm100TmaWarpSpecializedILi3ELi2ELi32ELb1ELb0EEEJSH_NS5_IJNSS_ISE_SB_EENSS_ISG_SB_EEEEESI_SJ_SI_SJ_NS1C_6fusion15FusionCallbacksIS1G_NS1K_17LinearCombinationISI_fSI_fLNS_15FloatRoundStyleE2EEESH_S1J_JEEENS4_5SM1004TMEM4LOAD26SM100_TMEM_LOAD_32dp32b32xESZ_S19_NS4_39AutoVectorizingCopyWithAssumedAlignmentILi128EEENS4_14SM90_TMA_STOREES19_S1V_S1V_EEEvvEEEEvNT_6ParamsE:
[----:B------:R-:W1:Y:S01]  /*0000*/  LDC R1, c[0x0][0x37c] ;  /* 0x0000df00ff017b82 */ /* 0x000e620000000800 */
[----:B------:R-:W2:Y:S01]  /*0010*/  S2R R93, SR_TID.X ;  /* 0x00000000005d7919 */ /* 0x000ea20000002100 */
[----:B------:R-:W3:Y:S01]  /*0020*/  LDCU.64 UR4, c[0x0][0x890] ;  /* 0x00011200ff0477ac */ /* 0x000ee20008000a00 */
[----:B------:R-:W-:Y:S02]  /*0030*/  PRMT R88, RZ, 0x7610, R88 ;  /* 0x00007610ff587816 */ /* 0x000fe40000000058 */
[----:B------:R-:W-:Y:S01]  /*0040*/  ELECT P5, URZ, PT ;  /* 0x0000000000ff782f */ /* 0x000fe200038a0000 */
[----:B------:R-:W4:Y:S01]  /*0050*/  LDCU.64 UR46, c[0x0][0x358] ;  /* 0x00006b00ff2e77ac */ /* 0x000f220008000a00 */
[----:B---3--:R-:W-:-:S04]  /*0060*/  UISETP.NE.U32.AND UP0, UPT, UR4, URZ, UPT ;  /* 0x000000ff0400728c */ /* 0x008fc8000bf05070 */
[----:B------:R-:W-:Y:S01]  /*0070*/  UISETP.NE.AND.EX UP0, UPT, UR5, URZ, UPT, UP0 ;  /* 0x000000ff0500728c */ /* 0x000fe2000bf05300 */
[----:B--2---:R-:W-:-:S05]  /*0080*/  SHF.R.U32.HI R92, RZ, 0x5, R93 ;  /* 0x00000005ff5c7819 */ /* 0x004fca000001165d */
[----:B------:R-:W2:Y:S02]  /*0090*/  SHFL.IDX PT, R0, R92, RZ, 0x1f ;  /* 0x00001fff5c007589 */ /* 0x000ea400000e0000 */
[----:B--2---:R-:W-:Y:S01]  /*00a0*/  R2UR UR8, R0 ;  /* 0x00000000000872ca */ /* 0x004fe200000e0000 */
[----:B-1--4-:R-:W-:-:S14]  /*00b0*/  BRA.U UP0, `(.L_x_0) ;  /* 0x00000001002c7547 */ /* 0x012fdc000b800000 */
[----:B------:R-:W1:Y:S02]  /*00c0*/  LDCU.64 UR6, c[0x0][0x888] ;  /* 0x00011100ff0677ac */ /* 0x000e640008000a00 */
[----:B-1----:R-:W-:-:S04]  /*00d0*/  UISETP.NE.U32.AND UP0, UPT, UR6, URZ, UPT ;  /* 0x000000ff0600728c */ /* 0x002fc8000bf05070 */
[----:B------:R-:W-:-:S09]  /*00e0*/  UISETP.NE.AND.EX UP0, UPT, UR7, URZ, UPT, UP0 ;  /* 0x000000ff0700728c */ /* 0x000fd2000bf05300 */
[----:B------:R-:W-:Y:S05]  /*00f0*/  BRA.U !UP0, `(.L_x_1) ;  /* 0x0000000108107547 */ /* 0x000fea000b800000 */
[----:B------:R-:W1:Y:S02]  /*0100*/  LDC.64 R2, c[0x0][0x888] ;  /* 0x00022200ff027b82 */ /* 0x000e640000000a00 */
[----:B-1----:R1:W5:Y:S01]  /*0110*/  LDG.E R49, desc[UR46][R2.64] ;  /* 0x0000002e02317981 */ /* 0x002362000c1e1900 */
[----:B------:R-:W-:Y:S01]  /*0120*/  HFMA2 R88, -RZ, RZ, 0, 5.9604644775390625e-08 ;  /* 0x00000001ff587431 */ /* 0x000fe200000001ff */
[----:B------:R-:W-:Y:S05]  /*0130*/  BRA `(.L_x_0) ;  /* 0x00000000000c7947 */ /* 0x000fea0003800000 */
.L_x_1:
[----:B------:R-:W1:Y:S01]  /*0140*/  LDCU UR6, c[0x0][0x880] ;  /* 0x00011000ff0677ac */ /* 0x000e620008000800 */
[----:B------:R-:W-:Y:S01]  /*0150*/  HFMA2 R88, -RZ, RZ, 0, 5.9604644775390625e-08 ;  /* 0x00000001ff587431 */ /* 0x000fe200000001ff */
[----:B-1----:R-:W-:-:S07]  /*0160*/  MOV R49, UR6 ;  /* 0x0000000600317c02 */ /* 0x002fce0008000f00 */
.L_x_0:
[----:B------:R-:W2:Y:S02]  /*0170*/  LDCU.64 UR6, c[0x0][0x8b0] ;  /* 0x00011600ff0677ac */ /* 0x000ea40008000a00 */
[----:B--2---:R-:W-:-:S04]  /*0180*/  UISETP.NE.U32.AND UP0, UPT, UR6, URZ, UPT ;  /* 0x000000ff0600728c */ /* 0x004fc8000bf05070 */
[----:B------:R-:W-:-:S09]  /*0190*/  UISETP.NE.AND.EX UP0, UPT, UR7, URZ, UPT, UP0 ;  /* 0x000000ff0700728c */ /* 0x000fd2000bf05300 */
[----:B------:R-:W-:Y:S05]  /*01a0*/  BRA.U UP0, `(.L_x_2) ;  /* 0x0000000100247547 */ /* 0x000fea000b800000 */
[----:B------:R-:W2:Y:S02]  /*01b0*/  LDCU.64 UR6, c[0x0][0x8a8] ;  /* 0x00011500ff0677ac */ /* 0x000ea40008000a00 */
[----:B--2---:R-:W-:-:S04]  /*01c0*/  UISETP.NE.U32.AND UP0, UPT, UR6, URZ, UPT ;  /* 0x000000ff0600728c */ /* 0x004fc8000bf05070 */
[----:B------:R-:W-:-:S09]  /*01d0*/  UISETP.NE.AND.EX UP0, UPT, UR7, URZ, UPT, UP0 ;  /* 0x000000ff0700728c */ /* 0x000fd2000bf05300 */
[----:B------:R-:W-:Y:S05]  /*01e0*/  BRA.U !UP0, `(.L_x_3) ;  /* 0x00000001080c7547 */ /* 0x000fea000b800000 */
[----:B-1----:R-:W1:Y:S02]  /*01f0*/  LDC.64 R2, c[0x0][0x8a8] ;  /* 0x00022a00ff027b82 */ /* 0x002e640000000a00 */
[----:B-1----:R2:W5:Y:S01]  /*0200*/  LDG.E R47, desc[UR46][R2.64] ;  /* 0x0000002e022f7981 */ /* 0x002562000c1e1900 */
[----:B------:R-:W-:Y:S05]  /*0210*/  BRA `(.L_x_2) ;  /* 0x0000000000087947 */ /* 0x000fea0003800000 */
.L_x_3:
[----:B------:R-:W2:Y:S02]  /*0220*/  LDCU UR6, c[0x0][0x8a0] ;  /* 0x00011400ff0677ac */ /* 0x000ea40008000800 */
[----:B--2---:R-:W-:Y:S02]  /*0230*/  MOV R47, UR6 ;  /* 0x00000006002f7c02 */ /* 0x004fe40008000f00 */
.L_x_2:
[----:B------:R-:W-:Y:S01]  /*0240*/  IMAD.U32 R0, RZ, RZ, UR8 ;  /* 0x00000008ff007e24 */ /* 0x000fe2000f8e00ff */
[----:B------:R-:W-:Y:S04]  /*0250*/  BSSY.RECONVERGENT B0, `(.L_x_4) ;  /* 0x000000c000007945 */ /* 0x000fe80003800200 */
[C---:B------:R-:W-:Y:S02]  /*0260*/  ISETP.NE.OR P1, PT, R0.reuse, 0x1, !P5 ;  /* 0x000000010000780c */ /* 0x040fe40006f25670 */
[----:B------:R-:W-:-:S11]  /*0270*/  ISETP.NE.OR P0, PT, R0, 0x3, !P5 ;  /* 0x000000030000780c */ /* 0x000fd60006f05670 */
[----:B------:R-:W-:Y:S05]  /*0280*/  @P1 BRA `(.L_x_5) ;  /* 0x0000000000201947 */ /* 0x000fea0003800000 */
[----:B------:R-:W3:Y:S02]  /*0290*/  LDCU.64 UR6, c[0x0][0x348] ;  /* 0x00006900ff0677ac */ /* 0x000ee40008000a00 */
[----:B---3--:R-:W-:Y:S02]  /*02a0*/  UIADD3 UR10, UP1, UPT, UR6, 0x80, URZ ;  /* 0x00000080060a7890 */ /* 0x008fe4000ff3e0ff */
[----:B------:R-:W-:Y:S02]  /*02b0*/  UIADD3 UR6, UP0, UPT, UR6, 0x180, URZ ;  /* 0x0000018006067890 */ /* 0x000fe4000ff1e0ff */
[----:B------:R-:W-:Y:S02]  /*02c0*/  UIADD3.X UR11, UPT, UPT, URZ, UR7, URZ, UP1, !UPT ;  /* 0x00000007ff0b7290 */ /* 0x000fe40008ffe4ff */
[----:B------:R-:W-:-:S07]  /*02d0*/  UIADD3.X UR7, UPT, UPT, URZ, UR7, URZ, UP0, !UPT ;  /* 0x00000007ff077290 */ /* 0x000fce00087fe4ff */
[----:B------:R3:W-:Y:S02]  /*02e0*/  UTMACCTL.PF [UR10] ;  /* 0x000000000a0079b9 */ /* 0x0007e40008040000 */
[----:B------:R3:W-:Y:S02]  /*02f0*/  UTMACCTL.PF [UR6] ;  /* 0x00000000060079b9 */ /* 0x0007e40008040000 */
[----:B---3--:R-:W-:Y:S01]  /*0300*/  NOP ;  /* 0x0000000000007918 */ /* 0x008fe20000000000 */
.L_x_5:
[----:B------:R-:W-:Y:S05]  /*0310*/  BSYNC.RECONVERGENT B0 ;  /* 0x0000000000007941 */ /* 0x000fea0003800200 */
.L_x_4:
[----:B------:R-:W-:Y:S04]  /*0320*/  BSSY.RECONVERGENT B0, `(.L_x_6) ;  /* 0x000000a000007945 */ /* 0x000fe80003800200 */
        /* <DEDUP_REMOVED lines=9> */
.L_x_7:
[----:B------:R-:W-:Y:S05]  /*03c0*/  BSYNC.RECONVERGENT B0 ;  /* 0x0000000000007941 */ /* 0x000fea0003800200 */
.L_x_6:
[----:B------:R-:W3:Y:S01]  /*03d0*/  LDCU.64 UR6, c[0x0][0x888] ;  /* 0x00011100ff0677ac */ /* 0x000ee20008000a00 */
[----:B------:R-:W-:Y:S02]  /*03e0*/  UISETP.EQ.U32.AND UP1, UPT, UR4, URZ, UPT ;  /* 0x000000ff0400728c */ /* 0x000fe4000bf22070 */
[----:B------:R-:W-:Y:S02]  /*03f0*/  UPLOP3.LUT UP2, UPT, UPT, UPT, UPT, 0x80, 0x8 ;  /* 0x000000000008789c */ /* 0x000fe40003f4f070 */
[----:B---3--:R-:W-:-:S04]  /*0400*/  UISETP.NE.U32.AND UP0, UPT, UR6, URZ, UPT ;  /* 0x000000ff0600728c */ /* 0x008fc8000bf05070 */
[----:B------:R-:W-:-:S04]  /*0410*/  UISETP.NE.AND.EX UP0, UPT, UR7, URZ, UPT, UP0 ;  /* 0x000000ff0700728c */ /* 0x000fc8000bf05300 */
[----:B------:R-:W-:-:S04]  /*0420*/  UISETP.EQ.OR.EX UP3, UPT, UR5, URZ, !UP0, UP1 ;  /* 0x000000ff0500728c */ /* 0x000fc8000c762710 */
[----:B------:R-:W-:-:S05]  /*0430*/  UP2UR UR53, UPR, URZ, 0x8 ;  /* 0x00000008ff357883 */ /* 0x000fca0008000000 */
[----:B------:R-:W-:Y:S07]  /*0440*/  BRA.U !UP3, `(.L_x_8) ;  /* 0x000000010b207547 */ /* 0x000fee000b800000 */
[----:B------:R-:W-:Y:S01]  /*0450*/  UISETP.NE.U32.AND UP2, UPT, UR4, URZ, UPT ;  /* 0x000000ff0400728c */ /* 0x000fe2000bf45070 */
[----:B-----5:R-:W-:Y:S01]  /*0460*/  FSETP.NEU.AND P0, PT, R49, RZ, PT ;  /* 0x000000ff3100720b */ /* 0x020fe20003f0d000 */
[----:B------:R-:W-:Y:S02]  /*0470*/  USEL UR4, URZ, 0xffffffff, UP0 ;  /* 0xffffffffff047887 */ /* 0x000fe40008000000 */
[----:B------:R-:W-:-:S10]  /*0480*/  UISETP.NE.AND.EX UP2, UPT, UR5, URZ, UPT, UP2 ;  /* 0x000000ff0500728c */ /* 0x000fd4000bf45320 */
[----:B------:R-:W-:Y:S01]  /*0490*/  VOTEU.ANY UP1, P0 ;  /* 0x0000000000ff7886 */ /* 0x000fe20000020100 */
[----:B------:R-:W-:-:S04]  /*04a0*/  @!UP2 USEL UR4, URZ, 0xffffffff, UP1 ;  /* 0xffffffffff04a887 */ /* 0x000fc80008800000 */
[----:B------:R-:W-:-:S04]  /*04b0*/  ULOP3.LUT UR4, UR4, 0x1, URZ, 0xc0, !UPT ;  /* 0x0000000104047892 */ /* 0x000fc8000f8ec0ff */
[----:B------:R-:W-:-:S11]  /*04c0*/  UISETP.NE.U32.AND UP2, UPT, UR4, 0x1, UPT ;  /* 0x000000010400788c */ /* 0x000fd6000bf45070 */
.L_x_8:
[----:B-12---:R-:W1:Y:S01]  /*04d0*/  SHFL.IDX PT, R2, R92, RZ, 0x1f ;  /* 0x00001fff5c027589 */ /* 0x006e6200000e0000 */
[----:B------:R-:W-:-:S04]  /*04e0*/  UISETP.NE.AND UP1, UPT, UR8, 0x2, UPT ;  /* 0x000000020800788c */ /* 0x000fc8000bf25270 */
[----:B------:R-:W-:Y:S01]  /*04f0*/  USEL UR6, URZ, 0x1, UP1 ;  /* 0x00000001ff067887 */ /* 0x000fe20008800000 */
[----:B-1----:R-:W-:-:S13]  /*0500*/  ISETP.NE.AND P0, PT, R2, RZ, PT ;  /* 0x000000ff0200720c */ /* 0x002fda0003f05270 */
[----:B------:R-:W-:Y:S05]  /*0510*/  @P0 BRA `(.L_x_9) ;  /* 0x0000000000380947 */ /* 0x000fea0003800000 */
[----:B------:R-:W1:Y:S01]  /*0520*/  S2UR UR5, SR_CgaCtaId ;  /* 0x00000000000579c3 */ /* 0x000e620000008800 */
[----:B------:R-:W-:Y:S01]  /*0530*/  UMOV UR7, 0x400 ;  /* 0x0000040000077882 */ /* 0x000fe20000000000 */
[----:B------:R-:W-:Y:S01]  /*0540*/  UMOV UR4, 0x1 ;  /* 0x0000000100047882 */ /* 0x000fe20000000000 */
[----:B------:R-:W-:Y:S01]  /*0550*/  ELECT P0, URZ, PT ;  /* 0x0000000000ff782f */ /* 0x000fe20003800000 */
[----:B------:R-:W-:-:S04]  /*0560*/  UIADD3 UR10, UPT, UPT, -UR4, 0x100000, URZ ;  /* 0x00100000040a7890 */ /* 0x000fc8000fffe1ff */
[----:B------:R-:W-:Y:S02]  /*0570*/  USHF.L.U32 UR11, UR10, 0xb, URZ ;  /* 0x0000000b0a0b7899 */ /* 0x000fe400080006ff */
[----:B------:R-:W-:Y:S02]  /*0580*/  USHF.L.U32 UR10, UR10, 0x1, URZ ;  /* 0x000000010a0a7899 */ /* 0x000fe400080006ff */
[----:B-1----:R-:W-:Y:S01]  /*0590*/  ULEA UR5, UR5, UR7, 0x18 ;  /* 0x0000000705057291 */ /* 0x002fe2000f8ec0ff */
[----:B------:R-:W1:Y:S11]  /*05a0*/  FENCE.VIEW.ASYNC.S ;  /* 0x00000000000073c6 */ /* 0x000e760000000000 */
[----:B-1----:R1:W2:Y:S01]  /*05b0*/  SYNCS.EXCH.64 URZ, [UR5], UR10 ;  /* 0x0000000a05ff75b2 */ /* 0x0022a20008000100 */
[----:B------:R1:W3:Y:S01]  /*05c0*/  SYNCS.EXCH.64 URZ, [UR5+0x10], UR10 ;  /* 0x0000100a05ff75b2 */ /* 0x0002e20008000100 */
[----:B------:R1:W4:Y:S01]  /*05d0*/  SYNCS.EXCH.64 URZ, [UR5+0x8], UR10 ;  /* 0x0000080a05ff75b2 */ /* 0x0003220008000100 */
[----:B------:R1:W1:Y:S01]  /*05e0*/  SYNCS.EXCH.64 URZ, [UR5+0x18], UR10 ;  /* 0x0000180a05ff75b2 */ /* 0x0002620008000100 */
[----:B------:R-:W-:Y:S01]  /*05f0*/  NOP ;  /* 0x0000000000007918 */ /* 0x000fe20000000000 */
.L_x_9:
[----:B------:R-:W2:Y:S01]  /*0600*/  SHFL.IDX PT, R2, R92, RZ, 0x1f ;  /* 0x00001fff5c027589 */ /* 0x000ea200000e0000 */
[----:B------:R-:W-:Y:S01]  /*0610*/  NOP ;  /* 0x0000000000007918 */ /* 0x000fe20000000000 */
[----:B--2---:R-:W-:-:S13]  /*0620*/  ISETP.NE.AND P0, PT, R2, 0x1, PT ;  /* 0x000000010200780c */ /* 0x004fda0003f05270 */
[----:B------:R-:W-:Y:S05]  /*0630*/  @P0 BRA `(.L_x_10) ;  /* 0x0000000000500947 */ /* 0x000fea0003800000 */
[----:B------:R-:W2:Y:S01]  /*0640*/  S2UR UR7, SR_CgaCtaId ;  /* 0x00000000000779c3 */ /* 0x000ea20000008800 */
[----:B------:R-:W-:Y:S01]  /*0650*/  UMOV UR9, 0x400 ;  /* 0x0000040000097882 */ /* 0x000fe20000000000 */
[----:B-1----:R-:W-:Y:S01]  /*0660*/  UMOV UR5, 0x20 ;  /* 0x0000002000057882 */ /* 0x002fe20000000000 */
[----:B------:R-:W-:Y:S01]  /*0670*/  UMOV UR4, 0x80 ;  /* 0x0000008000047882 */ /* 0x000fe20000000000 */
[----:B------:R-:W-:-:S04]  /*0680*/  UIADD3 UR10, UPT, UPT, -UR5, 0x100000, URZ ;  /* 0x00100000050a7890 */ /* 0x000fc8000fffe1ff */
[----:B------:R-:W-:Y:S02]  /*0690*/  USHF.L.U32 UR11, UR10, 0xb, URZ ;  /* 0x0000000b0a0b7899 */ /* 0x000fe400080006ff */
[----:B------:R-:W-:Y:S02]  /*06a0*/  USHF.L.U32 UR10, UR10, 0x1, URZ ;  /* 0x000000010a0a7899 */ /* 0x000fe400080006ff */
[----:B------:R-:W-:-:S04]  /*06b0*/  UIADD3 UR4, UPT, UPT, -UR4, 0x100000, URZ ;  /* 0x0010000004047890 */ /* 0x000fc8000fffe1ff */
[----:B------:R-:W-:Y:S02]  /*06c0*/  USHF.L.U32 UR5, UR4, 0xb, URZ ;  /* 0x0000000b04057899 */ /* 0x000fe400080006ff */
[----:B------:R-:W-:Y:S01]  /*06d0*/  USHF.L.U32 UR4, UR4, 0x1, URZ ;  /* 0x0000000104047899 */ /* 0x000fe200080006ff */
[----:B------:R-:W-:Y:S01]  /*06e0*/  ELECT P0, URZ, PT ;  /* 0x0000000000ff782f */ /* 0x000fe20003800000 */
[----:B--2---:R-:W-:Y:S01]  /*06f0*/  ULEA UR7, UR7, UR9, 0x18 ;  /* 0x0000000907077291 */ /* 0x004fe2000f8ec0ff */
[----:B------:R-:W1:Y:S11]  /*0700*/  FENCE.VIEW.ASYNC.S ;  /* 0x00000000000073c6 */ /* 0x000e760000000000 */
[----:B-1----:R2:W1:Y:S01]  /*0710*/  SYNCS.EXCH.64 URZ, [UR7+0x20], UR10 ;  /* 0x0000200a07ff75b2 */ /* 0x0024620008000100 */
[----:B------:R2:W1:Y:S01]  /*0720*/  SYNCS.EXCH.64 URZ, [UR7+0x38], UR4 ;  /* 0x0000380407ff75b2 */ /* 0x0004620008000100 */
[----:B------:R2:W1:Y:S01]  /*0730*/  SYNCS.EXCH.64 URZ, [UR7+0x28], UR10 ;  /* 0x0000280a07ff75b2 */ /* 0x0004620008000100 */
[----:B------:R2:W1:Y:S01]  /*0740*/  SYNCS.EXCH.64 URZ, [UR7+0x40], UR4 ;  /* 0x0000400407ff75b2 */ /* 0x0004620008000100 */
[----:B------:R2:W1:Y:S01]  /*0750*/  SYNCS.EXCH.64 URZ, [UR7+0x30], UR10 ;  /* 0x0000300a07ff75b2 */ /* 0x0004620008000100 */
[----:B------:R2:W1:Y:S02]  /*0760*/  SYNCS.EXCH.64 URZ, [UR7+0x48], UR4 ;  /* 0x0000480407ff75b2 */ /* 0x0004640008000100 */
[----:B--2---:R-:W-:Y:S01]  /*0770*/  NOP ;  /* 0x0000000000007918 */ /* 0x004fe20000000000 */
.L_x_10:
[----:B------:R-:W2:Y:S01]  /*0780*/  SHFL.IDX PT, R2, R92, RZ, 0x1f ;  /* 0x00001fff5c027589 */ /* 0x000ea200000e0000 */
[----:B------:R-:W-:Y:S01]  /*0790*/  NOP ;  /* 0x0000000000007918 */ /* 0x000fe20000000000 */
[----:B--2---:R-:W-:-:S13]  /*07a0*/  ISETP.NE.AND P0, PT, R2, 0x3, PT ;  /* 0x000000030200780c */ /* 0x004fda0003f05270 */
[----:B------:R-:W-:Y:S05]  /*07b0*/  @P0 BRA `(.L_x_11) ;  /* 0x0000000000300947 */ /* 0x000fea0003800000 */
[----:B-1----:R-:W1:Y:S01]  /*07c0*/  S2UR UR5, SR_CgaCtaId ;  /* 0x00000000000579c3 */ /* 0x002e620000008800 */
        /* <DEDUP_REMOVED lines=8> */
[----:B-1----:R2:W1:Y:S01]  /*0850*/  SYNCS.EXCH.64 URZ, [UR5+0x50], UR10 ;  /* 0x0000500a05ff75b2 */ /* 0x0024620008000100 */
[----:B------:R2:W1:Y:S02]  /*0860*/  SYNCS.EXCH.64 URZ, [UR5+0x58], UR10 ;  /* 0x0000580a05ff75b2 */ /* 0x0004640008000100 */
[----:B--2---:R-:W-:Y:S01]  /*0870*/  NOP ;  /* 0x0000000000007918 */ /* 0x004fe20000000000 */
.L_x_11:
[----:B------:R-:W2:Y:S01]  /*0880*/  SHFL.IDX PT, R2, R92, RZ, 0x1f ;  /* 0x00001fff5c027589 */ /* 0x000ea200000e0000 */
[----:B------:R-:W-:Y:S01]  /*0890*/  NOP ;  /* 0x0000000000007918 */ /* 0x000fe20000000000 */
[----:B--2---:R-:W-:-:S13]  /*08a0*/  ISETP.NE.AND P0, PT, R2, 0x4, PT ;  /* 0x000000040200780c */ /* 0x004fda0003f05270 */
[----:B------:R-:W-:Y:S05]  /*08b0*/  @P0 BRA `(.L_x_12) ;  /* 0x00000000004c0947 */ /* 0x000fea0003800000 */
[----:B-1----:R-:W1:Y:S01]  /*08c0*/  S2UR UR5, SR_CgaCtaId ;  /* 0x00000000000579c3 */ /* 0x002e620000008800 */
[----:B------:R-:W-:Y:S01]  /*08d0*/  UMOV UR9, 0x100 ;  /* 0x0000010000097882 */ /* 0x000fe20000000000 */
[----:B------:R-:W-:Y:S01]  /*08e0*/  UMOV UR7, 0x400 ;  /* 0x0000040000077882 */ /* 0x000fe20000000000 */
[----:B------:R-:W-:Y:S01]  /*08f0*/  USEL UR9, UR9, 0xe0, UP2 ;  /* 0x000000e009097887 */ /* 0x000fe20009000000 */
[----:B------:R-:W-:Y:S01]  /*0900*/  UMOV UR4, 0x1 ;  /* 0x0000000100047882 */ /* 0x000fe20000000000 */
[----:B------:R-:W-:Y:S01]  /*0910*/  ELECT P0, URZ, PT ;  /* 0x0000000000ff782f */ /* 0x000fe20003800000 */
[----:B------:R-:W-:-:S04]  /*0920*/  UIADD3 UR10, UPT, UPT, -UR4, 0x100000, URZ ;  /* 0x00100000040a7890 */ /* 0x000fc8000fffe1ff */
[----:B------:R-:W-:Y:S02]  /*0930*/  USHF.L.U32 UR11, UR10, 0xb, URZ ;  /* 0x0000000b0a0b7899 */ /* 0x000fe400080006ff */
[----:B------:R-:W-:Y:S02]  /*0940*/  USHF.L.U32 UR10, UR10, 0x1, URZ ;  /* 0x000000010a0a7899 */ /* 0x000fe400080006ff */
[----:B------:R-:W-:-:S04]  /*0950*/  UIADD3 UR12, UPT, UPT, -UR9, 0x100000, URZ ;  /* 0x00100000090c7890 */ /* 0x000fc8000fffe1ff */
[----:B------:R-:W-:Y:S02]  /*0960*/  USHF.L.U32 UR13, UR12, 0xb, URZ ;  /* 0x0000000b0c0d7899 */ /* 0x000fe400080006ff */
[----:B------:R-:W-:Y:S02]  /*0970*/  USHF.L.U32 UR12, UR12, 0x1, URZ ;  /* 0x000000010c0c7899 */ /* 0x000fe400080006ff */
[----:B-1----:R-:W-:Y:S01]  /*0980*/  ULEA UR5, UR5, UR7, 0x18 ;  /* 0x0000000705057291 */ /* 0x002fe2000f8ec0ff */
[----:B------:R-:W1:Y:S11]  /*0990*/  FENCE.VIEW.ASYNC.S ;  /* 0x00000000000073c6 */ /* 0x000e760000000000 */
[----:B-1----:R2:W1:Y:S01]  /*09a0*/  SYNCS.EXCH.64 URZ, [UR5+0x60], UR10 ;  /* 0x0000600a05ff75b2 */ /* 0x0024620008000100 */
[----:B------:R2:W1:Y:S01]  /*09b0*/  SYNCS.EXCH.64 URZ, [UR5+0x70], UR12 ;  /* 0x0000700c05ff75b2 */ /* 0x0004620008000100 */
[----:B------:R2:W1:Y:S01]  /*09c0*/  SYNCS.EXCH.64 URZ, [UR5+0x68], UR10 ;  /* 0x0000680a05ff75b2 */ /* 0x0004620008000100 */
[----:B------:R2:W1:Y:S02]  /*09d0*/  SYNCS.EXCH.64 URZ, [UR5+0x78], UR12 ;  /* 0x0000780c05ff75b2 */ /* 0x0004640008000100 */
[----:B--2---:R-:W-:Y:S01]  /*09e0*/  NOP ;  /* 0x0000000000007918 */ /* 0x004fe20000000000 */
.L_x_12:
        /* <DEDUP_REMOVED lines=22> */
[----:B------:R2:W1:Y:S01]  /*0b50*/  SYNCS.EXCH.64 URZ, [UR7+0xb0], UR4 ;  /* 0x0000b00407ff75b2 */ /* 0x0004620008000100 */
[----:B------:R2:W1:Y:S01]  /*0b60*/  SYNCS.EXCH.64 URZ, [UR7+0x98], UR10 ;  /* 0x0000980a07ff75b2 */ /* 0x0004620008000100 */
[----:B------:R2:W1:Y:S02]  /*0b70*/  SYNCS.EXCH.64 URZ, [UR7+0xb8], UR4 ;  /* 0x0000b80407ff75b2 */ /* 0x0004640008000100 */
[----:B--2---:R-:W-:Y:S01]  /*0b80*/  NOP ;  /* 0x0000000000007918 */ /* 0x004fe20000000000 */
.L_x_13:
        /* <DEDUP_REMOVED lines=18> */
.L_x_14:
[----:B-1----:R-:W1:Y:S01]  /*0cb0*/  S2UR UR5, SR_CTAID.X ;  /* 0x00000000000579c3 */ /* 0x002e620000002500 */
[----:B------:R-:W-:-:S05]  /*0cc0*/  CS2R.32 R87, SR_CgaSize ;  /* 0x0000000000577805 */ /* 0x000fca0000008a00 */
[----:B------:R-:W-:-:S05]  /*0cd0*/  IMAD R87, R87, -0xa0, RZ ;  /* 0xffffff6057577824 */ /* 0x000fca00078e02ff */
[----:B------:R-:W-:-:S14]  /*0ce0*/  R2UR UR9, R87 ;  /* 0x00000000570972ca */ /* 0x000fdc00000e0000 */
[----:B------:R-:W2:Y:S01]  /*0cf0*/  LDCU UR9, c[0x0][UR9+0x2b0] ;  /* 0x00005600090977ac */ /* 0x000ea20008000800 */
[----:B------:R-:W-:Y:S01]  /*0d00*/  NOP ;  /* 0x0000000000007918 */ /* 0x000fe20000000000 */
[----:B------:R-:W-:-:S05]  /*0d10*/  CS2R.32 R87, SR_CgaSize ;  /* 0x0000000000577805 */ /* 0x000fca0000008a00 */
[----:B------:R-:W-:-:S05]  /*0d20*/  IMAD R87, R87, -0xa0, RZ ;  /* 0xffffff6057577824 */ /* 0x000fca00078e02ff */
[----:B------:R-:W-:-:S14]  /*0d30*/  R2UR UR7, R87 ;  /* 0x00000000570772ca */ /* 0x000fdc00000e0000 */
[----:B------:R-:W3:Y:S01]  /*0d40*/  LDCU UR7, c[0x0][UR7+0x2b4] ;  /* 0x00005680070777ac */ /* 0x000ee20008000800 */
[----:B------:R-:W4:Y:S08]  /*0d50*/  S2UR UR4, SR_CTAID.Y ;  /* 0x00000000000479c3 */ /* 0x000f300000002600 */
[----:B------:R-:W3:Y:S01]  /*0d60*/  LDC R10, c[0x0][0xb24] ;  /* 0x0002c900ff0a7b82 */ /* 0x000ee20000000800 */
[----:B-1----:R-:W-:-:S02]  /*0d70*/  I2FP.F32.U32 R87, UR5 ;  /* 0x0000000500577c45 */ /* 0x002fc40008201000 */
[----:B------:R-:W-:-:S05]  /*0d80*/  CS2R.32 R3, SR_CgaSize ;  /* 0x0000000000037805 */ /* 0x000fca0000008a00 */
[----:B------:R-:W-:-:S06]  /*0d90*/  IMAD R3, R3, -0xa0, RZ ;  /* 0xffffff6003037824 */ /* 0x000fcc00078e02ff */
[----:B------:R-:W1:Y:S01]  /*0da0*/  LDC R3, c[0x0][R3+0x2a0] ;  /* 0x0000a80003037b82 */ /* 0x000e620000000800 */
[----:B------:R-:W-:Y:S01]  /*0db0*/  MOV R15, UR5 ;  /* 0x00000005000f7c02 */ /* 0x000fe20008000f00 */
[----:B--2---:R-:W-:Y:S01]  /*0dc0*/  FMUL R87, R87, UR9 ;  /* 0x0000000957577c20 */ /* 0x004fe20008400000 */
[----:B----4-:R-:W-:Y:S02]  /*0dd0*/  I2FP.F32.U32 R86, UR4 ;  /* 0x0000000400567c45 */ /* 0x010fe40008201000 */
[----:B------:R-:W-:-:S05]  /*0de0*/  CS2R.32 R2, SR_CgaSize ;  /* 0x0000000000027805 */ /* 0x000fca0000008a00 */
[----:B------:R-:W-:-:S06]  /*0df0*/  IMAD R2, R2, -0xa0, RZ ;  /* 0xffffff6002027824 */ /* 0x000fcc00078e02ff */
[----:B------:R-:W2:Y:S01]  /*0e00*/  LDC R2, c[0x0][R2+0x2a4] ;  /* 0x0000a90002027b82 */ /* 0x000ea20000000800 */
[----:B------:R-:W-:Y:S01]  /*0e10*/  MOV R14, UR4 ;  /* 0x00000004000e7c02 */ /* 0x000fe20008000f00 */
[----:B------:R-:W4:Y:S01]  /*0e20*/  F2I.U32.TRUNC.NTZ R87, R87 ;  /* 0x0000005700577305 */ /* 0x000f22000020f000 */
[----:B---3--:R-:W-:-:S05]  /*0e30*/  FMUL R86, R86, UR7 ;  /* 0x0000000756567c20 */ /* 0x008fca0008400000 */
[----:B------:R-:W-:Y:S01]  /*0e40*/  BAR.SYNC.DEFER_BLOCKING 0x0 ;  /* 0x0000000000007b1d */ /* 0x000fe20000010000 */
[----:B------:R-:W-:-:S05]  /*0e50*/  ISETP.GE.AND P0, PT, R10, 0x1, PT ;  /* 0x000000010a00780c */ /* 0x000fca0003f06270 */
[----:B------:R-:W3:Y:S02]  /*0e60*/  F2I.U32.TRUNC.NTZ R86, R86 ;  /* 0x0000005600567305 */ /* 0x000ee4000020f000 */
[----:B------:R-:W2:Y:S01]  /*0e70*/  S2UR UR36, SR_CTAID.Z ;  /* 0x00000000002479c3 */ /* 0x000ea20000002700 */
[----:B----4-:R-:W-:-:S05]  /*0e80*/  IADD3 R87, PT, PT, -R87, RZ, RZ ;  /* 0x000000ff57577210 */ /* 0x010fca0007ffe1ff */
[----:B-1----:R-:W-:Y:S01]  /*0e90*/  IMAD R87, R3, R87, UR5 ;  /* 0x0000000503577e24 */ /* 0x002fe2000f8e0257 */
[----:B---3--:R-:W-:-:S05]  /*0ea0*/  IADD3 R86, PT, PT, -R86, RZ, RZ ;  /* 0x000000ff56567210 */ /* 0x008fca0007ffe1ff */
[----:B--2---:R-:W-:Y:S01]  /*0eb0*/  IMAD R86, R2, R86, UR4 ;  /* 0x0000000402567e24 */ /* 0x004fe2000f8e0256 */
[----:B------:R-:W-:Y:S06]  /*0ec0*/  @!P0 BRA `(.L_x_15) ;  /* 0x0000000000b88947 */ /* 0x000fec0003800000 */
[----:B------:R-:W1:Y:S01]  /*0ed0*/  LDC.64 R4, c[0x0][0xb18] ;  /* 0x0002c600ff047b82 */ /* 0x000e620000000a00 */
[----:B------:R-:W-:-:S07]  /*0ee0*/  ISETP.NE.AND P0, PT, R10, 0x1, PT ;  /* 0x000000010a00780c */ /* 0x000fce0003f05270 */
[----:B------:R-:W2:Y:S08]  /*0ef0*/  LDC R9, c[0x0][0xb0c] ;  /* 0x0002c300ff097b82 */ /* 0x000eb00000000800 */
[----:B------:R-:W3:Y:S08]  /*0f00*/  LDC R12, c[0x0][0x370] ;  /* 0x0000dc00ff0c7b82 */ /* 0x000ef00000000800 */
[----:B------:R-:W4:Y:S01]  /*0f10*/  LDC R11, c[0x0][0x374] ;  /* 0x0000dd00ff0b7b82 */ /* 0x000f220000000800 */
[----:B-1----:R-:W-:-:S07]  /*0f20*/  ISETP.NE.AND P1, PT, R4, 0x1, PT ;  /* 0x000000010400780c */ /* 0x002fce0003f25270 */
[----:B------:R-:W3:Y:S01]  /*0f30*/  LDC.64 R6, c[0x0][0xb10] ;  /* 0x0002c400ff067b82 */ /* 0x000ee20000000a00 */
[----:B--2---:R-:W-:-:S07]  /*0f40*/  ISETP.NE.AND P2, PT, R9, 0x1, PT ;  /* 0x000000010900780c */ /* 0x004fce0003f45270 */
[----:B------:R-:W1:Y:S08]  /*0f50*/  LDC R8, c[0x0][0xb20] ;  /* 0x0002c800ff087b82 */ /* 0x000e700000000800 */
[----:B------:R-:W2:Y:S01]  /*0f60*/  LDC.64 R2, c[0x0][0xb28] ;  /* 0x0002ca00ff027b82 */ /* 0x000ea20000000a00 */
[----:B----4-:R-:W-:-:S04]  /*0f70*/  IMAD.HI.U32 R13, R11, R5, RZ ;  /* 0x000000050b0d7227 */ /* 0x010fc800078e00ff */
[----:B------:R-:W-:-:S04]  /*0f80*/  IMAD.HI.U32 R5, R14, R5, RZ ;  /* 0x000000050e057227 */ /* 0x000fc800078e00ff */
[----:B---3--:R-:W-:-:S05]  /*0f90*/  IMAD.HI.U32 R16, R12, R6, RZ ;  /* 0x000000060c107227 */ /* 0x008fca00078e00ff */
[-C--:B------:R-:W-:Y:S01]  /*0fa0*/  @P2 SHF.R.U32.HI R12, RZ, R7.reuse, R16 ;  /* 0x00000007ff0c2219 */ /* 0x080fe20000011610 */
[----:B------:R-:W-:Y:S01]  /*0fb0*/  IMAD.HI.U32 R16, R15, R6, RZ ;  /* 0x000000060f107227 */ /* 0x000fe200078e00ff */
[-C--:B-1----:R-:W-:Y:S02]  /*0fc0*/  @P1 SHF.R.U32.HI R11, RZ, R8.reuse, R13 ;  /* 0x00000008ff0b1219 */ /* 0x082fe4000001160d */
[----:B------:R-:W-:Y:S02]  /*0fd0*/  SHF.R.U32.HI R5, RZ, R8, R5 ;  /* 0x00000008ff057219 */ /* 0x000fe40000011605 */
[----:B------:R-:W-:Y:S02]  /*0fe0*/  SHF.R.U32.HI R16, RZ, R7, R16 ;  /* 0x00000007ff107219 */ /* 0x000fe40000011610 */
[----:B------:R-:W-:Y:S01]  /*0ff0*/  SEL R5, R14, R5, !P1 ;  /* 0x000000050e057207 */ /* 0x000fe20004800000 */
[----:B--2---:R-:W-:Y:S01]  /*1000*/  IMAD.HI.U32 R13, R11, R2, RZ ;  /* 0x000000020b0d7227 */ /* 0x004fe200078e00ff */
[----:B------:R-:W-:-:S03]  /*1010*/  SEL R16, R15, R16, !P2 ;  /* 0x000000100f107207 */ /* 0x000fc60005000000 */
[----:B------:R-:W-:Y:S01]  /*1020*/  IMAD.HI.U32 R6, R12, R2, RZ ;  /* 0x000000020c067227 */ /* 0x000fe200078e00ff */
[----:B------:R-:W-:-:S04]  /*1030*/  @P0 SHF.R.U32.HI R11, RZ, R3, R13 ;  /* 0x00000003ff0b0219 */ /* 0x000fc8000001160d */
[----:B------:R-:W-:Y:S01]  /*1040*/  @P0 SHF.R.U32.HI R12, RZ, R3, R6 ;  /* 0x00000003ff0c0219 */ /* 0x000fe20000011606 */
[----:B------:R-:W-:-:S04]  /*1050*/  IMAD R11, R11, R10, RZ ;  /* 0x0000000a0b0b7224 */ /* 0x000fc800078e02ff */
[----:B------:R-:W-:Y:S01]  /*1060*/  IMAD R6, R12, R10, RZ ;  /* 0x0000000a0c067224 */ /* 0x000fe200078e02ff */
[----:B------:R-:W-:-:S04]  /*1070*/  ISETP.GE.AND P1, PT, R5, R11, PT ;  /* 0x0000000b0500720c */ /* 0x000fc80003f26270 */
[----:B------:R-:W-:Y:S01]  /*1080*/  ISETP.GE.OR P1, PT, R16, R6, P1 ;  /* 0x000000061000720c */ /* 0x000fe20000f26670 */
[----:B------:R-:W-:-:S05]  /*1090*/  IMAD.HI.U32 R6, R5, R2, RZ ;  /* 0x0000000205067227 */ /* 0x000fca00078e00ff */
[----:B------:R-:W-:-:S04]  /*10a0*/  SHF.R.U32.HI R6, RZ, R3, R6 ;  /* 0x00000003ff067219 */ /* 0x000fc80000011606 */
[----:B------:R-:W-:-:S03]  /*10b0*/  SEL R6, R5, R6, !P0 ;  /* 0x0000000605067207 */ /* 0x000fc60004000000 */
[----:B------:R-:W-:Y:S01]  /*10c0*/  @!P1 IMAD.HI.U32 R7, R16, R2, RZ ;  /* 0x0000000210079227 */ /* 0x000fe200078e00ff */
[----:B------:R-:W-:-:S04]  /*10d0*/  IADD3 R2, PT, PT, -R6, RZ, RZ ;  /* 0x000000ff06027210 */ /* 0x000fc80007ffe1ff */
[----:B------:R-:W-:Y:S01]  /*10e0*/  @!P1 SHF.R.U32.HI R3, RZ, R3, R7 ;  /* 0x00000003ff039219 */ /* 0x000fe20000011607 */
[----:B------:R-:W-:Y:S01]  /*10f0*/  IMAD R2, R10, R2, R5 ;  /* 0x000000020a027224 */ /* 0x000fe200078e0205 */
[----:B------:R-:W-:Y:S02]  /*1100*/  IADD3 R7, PT, PT, -R5, RZ, RZ ;  /* 0x000000ff05077210 */ /* 0x000fe40007ffe1ff */
[----:B------:R-:W-:-:S03]  /*1110*/  @!P1 SEL R3, R16, R3, !P0 ;  /* 0x0000000310039207 */ /* 0x000fc60004000000 */
[----:B------:R-:W-:Y:S02]  /*1120*/  IMAD R7, R4, R7, R14 ;  /* 0x0000000704077224 */ /* 0x000fe400078e020e */
[--C-:B------:R-:W-:Y:S02]  /*1130*/  @!P1 IMAD.IADD R6, R6, 0x1, -R3.reuse ;  /* 0x0000000106069824 */ /* 0x100fe400078e0a03 */
[----:B------:R-:W-:Y:S01]  /*1140*/  @!P1 IMAD R3, R2, R12, R3 ;  /* 0x0000000c02039224 */ /* 0x000fe200078e0203 */
[----:B------:R-:W-:Y:S01]  /*1150*/  IADD3 R2, PT, PT, -R16, RZ, RZ ;  /* 0x000000ff10027210 */ /* 0x000fe20007ffe1ff */
[----:B------:R-:W-:Y:S02]  /*1160*/  @!P1 IMAD R5, R6, R10, R16 ;  /* 0x0000000a06059224 */ /* 0x000fe400078e0210 */
[----:B------:R-:W-:Y:S02]  /*1170*/  @!P1 IMAD.MOV.U32 R16, RZ, RZ, R3 ;  /* 0x000000ffff109224 */ /* 0x000fe400078e0003 */
[----:B------:R-:W-:-:S02]  /*1180*/  IMAD R2, R9, R2, R15 ;  /* 0x0000000209027224 */ /* 0x000fc400078e020f */
[----:B------:R-:W-:Y:S02]  /*1190*/  IMAD R14, R5, R4, R7 ;  /* 0x00000004050e7224 */ /* 0x000fe400078e0207 */
[----:B------:R-:W-:Y:S02]  /*11a0*/  IMAD R15, R16, R9, R2 ;  /* 0x00000009100f7224 */ /* 0x000fe400078e0202 */
.L_x_15:
[----:B------:R-:W1:Y:S01]  /*11b0*/  LDCU UR4, c[0x0][0xb30] ;  /* 0x00016600ff0477ac */ /* 0x000e620008000800 */
[----:B------:R-:W2:Y:S08]  /*11c0*/  S2UR UR37, SR_CgaCtaId ;  /* 0x00000000002579c3 */ /* 0x000eb00000008800 */
[----:B------:R-:W3:Y:S01]  /*11d0*/  LDC R40, c[0x0][0xb24] ;  /* 0x0002c900ff287b82 */ /* 0x000ee20000000800 */
[----:B-1----:R-:W-:-:S09]  /*11e0*/  UISETP.NE.AND UP1, UPT, UR4, 0x1, UPT ;  /* 0x000000010400788c */ /* 0x002fd2000bf25270 */
[----:B--2---:R-:W-:Y:S05]  /*11f0*/  BRA.U UP1, `(.L_x_16) ;  /* 0x0000000101407547 */ /* 0x004fea000b800000 */
[----:B------:R-:W1:Y:S08]  /*1200*/  LDC.64 R4, c[0x0][0xb10] ;  /* 0x0002c400ff047b82 */ /* 0x000e700000000a00 */
[----:B------:R-:W2:Y:S08]  /*1210*/  LDC.64 R2, c[0x0][0xb18] ;  /* 0x0002c600ff027b82 */ /* 0x000eb00000000a00 */
[----:B------:R-:W4:Y:S08]  /*1220*/  LDC R6, c[0x0][0xb20] ;  /* 0x0002c800ff067b82 */ /* 0x000f300000000800 */
[----:B------:R-:W3:Y:S01]  /*1230*/  LDC R7, c[0x0][0xb0c] ;  /* 0x0002c300ff077b82 */ /* 0x000ee20000000800 */
[----:B-1----:R-:W-:-:S05]  /*1240*/  IMAD.HI.U32 R4, R15, R4, RZ ;  /* 0x000000040f047227 */ /* 0x002fca00078e00ff */
[----:B------:R-:W-:Y:S01]  /*1250*/  SHF.R.U32.HI R4, RZ, R5, R4 ;  /* 0x00000005ff047219 */ /* 0x000fe20000011604 */
[----:B--2---:R-:W-:Y:S01]  /*1260*/  IMAD.HI.U32 R3, R14, R3, RZ ;  /* 0x000000030e037227 */ /* 0x004fe200078e00ff */
[----:B------:R-:W-:-:S04]  /*1270*/  ISETP.NE.AND P0, PT, R2, 0x1, PT ;  /* 0x000000010200780c */ /* 0x000fc80003f05270 */
[----:B----4-:R-:W-:-:S04]  /*1280*/  SHF.R.U32.HI R3, RZ, R6, R3 ;  /* 0x00000006ff037219 */ /* 0x010fc80000011603 */
[----:B------:R-:W-:Y:S02]  /*1290*/  SEL R3, R14, R3, !P0 ;  /* 0x000000030e037207 */ /* 0x000fe40004000000 */
[----:B---3--:R-:W-:-:S04]  /*12a0*/  ISETP.NE.AND P1, PT, R7, 0x1, PT ;  /* 0x000000010700780c */ /* 0x008fc80003f25270 */
[----:B------:R-:W-:-:S05]  /*12b0*/  SEL R4, R15, R4, !P1 ;  /* 0x000000040f047207 */ /* 0x000fca0004800000 */
[----:B------:R-:W-:Y:S02]  /*12c0*/  IMAD.IADD R5, R3, 0x1, -R4 ;  /* 0x0000000103057824 */ /* 0x000fe400078e0a04 */
[----:B------:R-:W-:Y:S02]  /*12d0*/  IMAD.IADD R3, R4, 0x1, -R3 ;  /* 0x0000000104037824 */ /* 0x000fe400078e0a03 */
[----:B------:R-:W-:Y:S02]  /*12e0*/  IMAD R15, R5, R7, R15 ;  /* 0x00000007050f7224 */ /* 0x000fe400078e020f */
[----:B------:R-:W-:-:S07]  /*12f0*/  IMAD R14, R3, R2, R14 ;  /* 0x00000002030e7224 */ /* 0x000fce00078e020e */
.L_x_16:
[----:B------:R-:W-:Y:S01]  /*1300*/  BAR.SYNC.DEFER_BLOCKING 0x0 ;  /* 0x0000000000007b1d */ /* 0x000fe20000010000 */
[----:B------:R-:W-:Y:S01]  /*1310*/  UISETP.NE.AND UP1, UPT, UR8, 0x2, UPT ;  /* 0x000000020800788c */ /* 0x000fe2000bf25270 */
[----:B------:R-:W-:Y:S02]  /*1320*/  ISETP.NE.OR P5, PT, R0, 0x2, !P5 ;  /* 0x000000020000780c */ /* 0x000fe40006fa5670 */
[----:B------:R-:W-:-:S06]  /*1330*/  LOP3.LUT R2, R93, 0x1f, RZ, 0xc0, !PT ;  /* 0x0000001f5d027812 */ /* 0x000fcc00078ec0ff */
[----:B------:R-:W-:Y:S05]  /*1340*/  BRA.U UP1, `(.L_x_17) ;  /* 0x0000001101147547 */ /* 0x000fea000b800000 */
[----:B------:R-:W1:Y:S01]  /*1350*/  LDCU UR13, c[0x0][0x38c] ;  /* 0x00007180ff0d77ac */ /* 0x000e620008000800 */
[----:B------:R-:W2:Y:S01]  /*1360*/  LDC R8, c[0x0][0x370] ;  /* 0x0000dc00ff087b82 */ /* 0x000ea20000000800 */
[----:B------:R-:W-:Y:S01]  /*1370*/  PLOP3.LUT P1, PT, PT, PT, UP2, 0x80, 0x8 ;  /* 0x000000000008781c */ /* 0x000fe20003f2f028 */
[----:B------:R-:W-:Y:S01]  /*1380*/  IMAD.MOV.U32 R17, RZ, RZ, 0x1 ;  /* 0x00000001ff117424 */ /* 0x000fe200078e00ff */
[----:B------:R-:W-:Y:S01]  /*1390*/  ISETP.EQ.OR P4, PT, R2, RZ, P5 ;  /* 0x000000ff0200720c */ /* 0x000fe20002f82670 */
[----:B------:R-:W-:Y:S01]  /*13a0*/  IMAD.MOV.U32 R16, RZ, RZ, RZ ;  /* 0x000000ffff107224 */ /* 0x000fe200078e00ff */
[----:B------:R-:W-:Y:S02]  /*13b0*/  PLOP3.LUT P1, PT, P1, PT, PT, 0x8, 0x80 ;  /* 0x000000000080781c */ /* 0x000fe40000f2e170 */
[----:B------:R-:W-:Y:S01]  /*13c0*/  CS2R R12, SRZ ;  /* 0x00000000000c7805 */ /* 0x000fe2000001ff00 */
[----:B------:R-:W-:Y:S01]  /*13d0*/  IMAD.MOV.U32 R11, RZ, RZ, 0x1 ;  /* 0x00000001ff0b7424 */ /* 0x000fe200078e00ff */
[----:B------:R-:W4:Y:S01]  /*13e0*/  LDC R0, c[0x0][0x374] ;  /* 0x0000dd00ff007b82 */ /* 0x000f220000000800 */
[----:B------:R-:W2:Y:S01]  /*13f0*/  LDCU.64 UR22, c[0x0][0x348] ;  /* 0x00006900ff1677ac */ /* 0x000ea20008000a00 */
[----:B------:R-:W-:Y:S01]  /*1400*/  UMOV UR6, URZ ;  /* 0x000000ff00067c82 */ /* 0x000fe20008000000 */
[----:B-1----:R-:W-:-:S04]  /*1410*/  UIADD3 UR5, UPT, UPT, UR13, 0x1f, URZ ;  /* 0x0000001f0d057890 */ /* 0x002fc8000fffe0ff */
[----:B------:R-:W-:-:S04]  /*1420*/  USHF.R.S32.HI UR4, URZ, 0x1f, UR5 ;  /* 0x0000001fff047899 */ /* 0x000fc80008011405 */
[----:B------:R-:W-:-:S04]  /*1430*/  ULEA.HI UR4, UR4, UR5, URZ, 0x5 ;  /* 0x0000000504047291 */ /* 0x000fc8000f8f28ff */
[----:B------:R-:W-:Y:S02]  /*1440*/  USHF.R.S32.HI UR15, URZ, 0x5, UR4 ;  /* 0x00000005ff0f7899 */ /* 0x000fe40008011404 */
[----:B------:R-:W-:Y:S02]  /*1450*/  UIADD3 UR4, UPT, UPT, UR13, -0x1, URZ ;  /* 0xffffffff0d047890 */ /* 0x000fe4000fffe0ff */
[----:B------:R-:W-:Y:S02]  /*1460*/  UISETP.LT.U32.AND UP0, UPT, UR15, 0x2, UPT ;  /* 0x000000020f00788c */ /* 0x000fe4000bf01070 */
[----:B------:R-:W-:Y:S02]  /*1470*/  UISETP.GE.U32.AND UP1, UPT, UR4, -0x3f, UPT ;  /* 0xffffffc10400788c */ /* 0x000fe4000bf26070 */
[----:B------:R-:W-:Y:S02]  /*1480*/  USEL UR14, UR15, 0x2, UP0 ;  /* 0x000000020f0e7887 */ /* 0x000fe40008000000 */
[----:B------:R-:W-:-:S02]  /*1490*/  UIADD3 UR13, UPT, UPT, UR13, 0x3e, URZ ;  /* 0x0000003e0d0d7890 */ /* 0x000fc4000fffe0ff */
[----:B------:R-:W-:Y:S02]  /*14a0*/  UIADD3 UR5, UPT, UPT, UR14, -0x1, URZ ;  /* 0xffffffff0e057890 */ /* 0x000fe4000fffe0ff */
[----:B------:R-:W-:-:S03]  /*14b0*/  UIADD3 UR7, UPT, UPT, UR15, -UR14, URZ ;  /* 0x8000000e0f077290 */ /* 0x000fc6000fffe0ff */
[----:B------:R-:W-:-:S04]  /*14c0*/  @UP1 UIADD3 UR5, UPT, UPT, UR14, URZ, URZ ;  /* 0x000000ff0e051290 */ /* 0x000fc8000fffe0ff */
[----:B--2---:R-:W-:-:S12]  /*14d0*/  UIADD3 UR5, UPT, UPT, UR5, 0x1, URZ ;  /* 0x0000000105057890 */ /* 0x004fd8000fffe0ff */
.L_x_35:
[----:B------:R-:W-:Y:S01]  /*14e0*/  UISETP.NE.AND UP0, UPT, UR37, URZ, UPT ;  /* 0x000000ff2500728c */ /* 0x000fe2000bf05270 */
[----:B------:R-:W1:Y:S08]  /*14f0*/  S2UR UR37, SR_CgaCtaId ;  /* 0x00000000002579c3 */ /* 0x000e700000008800 */
[----:B------:R-:W-:Y:S05]  /*1500*/  BRA.U UP0, `(.L_x_18) ;  /* 0x0000000100347547 */ /* 0x000fea000b800000 */
[----:B------:R-:W2:Y:S01]  /*1510*/  S2R R2, SR_CgaCtaId ;  /* 0x0000000000027919 */ /* 0x000ea20000008800 */
[----:B------:R-:W-:-:S04]  /*1520*/  MOV R3, 0x400 ;  /* 0x0000040000037802 */ /* 0x000fc80000000f00 */
[----:B--2---:R-:W-:Y:S02]  /*1530*/  LEA R2, R2, R3, 0x18 ;  /* 0x0000000302027211 */ /* 0x004fe400078ec0ff */
[----:B------:R-:W-:-:S03]  /*1540*/  SHF.L.U32 R3, R11, 0x1f, RZ ;  /* 0x0000001f0b037819 */ /* 0x000fc600000006ff */
[----:B------:R-:W-:-:S04]  /*1550*/  IMAD R2, R12, 0x8, R2 ;  /* 0x000000080c027824 */ /* 0x000fc800078e0202 */
[----:B------:R-:W2:Y:S02]  /*1560*/  SYNCS.PHASECHK.TRANS64.TRYWAIT P0, [R2+URZ+0xd0], R3 ;  /* 0x0000d003020075a7 */ /* 0x000ea400080011ff */
[----:B--2---:R-:W-:Y:S05]  /*1570*/  @!P0 BRA `(.L_x_19) ;  /* 0x0000005c002c8947 */ /* 0x004fea0003800000 */
.L_x_113:
[----:B------:R-:W-:Y:S01]  /*1580*/  VIADD R12, R12, 0x1 ;  /* 0x000000010c0c7836 */ /* 0x000fe20000000000 */
[----:B------:R2:W-:Y:S04]  /*1590*/  SYNCS.ARRIVE.TRANS64.A1T0 RZ, [R2+URZ+0xc0], RZ ;  /* 0x0000c0ff02ff79a7 */ /* 0x0005e800081000ff */
[----:B------:R-:W-:-:S04]  /*15a0*/  ISETP.NE.AND P0, PT, R12, 0x2, PT ;  /* 0x000000020c00780c */ /* 0x000fc80003f05270 */
[----:B------:R-:W-:Y:S02]  /*15b0*/  SEL R12, R12, RZ, P0 ;  /* 0x000000ff0c0c7207 */ /* 0x000fe40000000000 */
[----:B--2---:R-:W-:-:S04]  /*15c0*/  SEL R2, RZ, 0x1, P0 ;  /* 0x00000001ff027807 */ /* 0x004fc80000000000 */
[----:B------:R-:W-:-:S07]  /*15d0*/  LOP3.LUT R11, R11, R2, RZ, 0x3c, !PT ;  /* 0x000000020b0b7212 */ /* 0x000fce00078e3cff */
.L_x_18:
[----:B------:R-:W-:Y:S01]  /*15e0*/  UMOV UR4, 0x400 ;  /* 0x0000040000047882 */ /* 0x000fe20000000000 */
[----:B------:R-:W-:Y:S01]  /*15f0*/  SHF.L.U32 R2, R17, 0x1f, RZ ;  /* 0x0000001f11027819 */ /* 0x000fe200000006ff */
[----:B-1----:R-:W-:Y:S01]  /*1600*/  ULEA UR4, UR37, UR4, 0x18 ;  /* 0x0000000425047291 */ /* 0x002fe2000f8ec0ff */
[----:B------:R-:W-:Y:S01]  /*1610*/  R2UR UR35, R15 ;  /* 0x000000000f2372ca */ /* 0x000fe200000e0000 */
[----:B------:R-:W-:Y:S01]  /*1620*/  UISETP.GE.U32.AND UP0, UPT, UR13, 0x3f, UPT ;  /* 0x0000003f0d00788c */ /* 0x000fe2000bf06070 */
[----:B------:R-:W-:Y:S01]  /*1630*/  R2UR UR11, R14 ;  /* 0x000000000e0b72ca */ /* 0x000fe200000e0000 */
[----:B------:R-:W-:Y:S01]  /*1640*/  ULEA UR8, UR6, UR4, 0x3 ;  /* 0x0000000406087291 */ /* 0x000fe2000f8e18ff */
[----:B------:R-:W-:-:S08]  /*1650*/  UMOV UR24, URZ ;  /* 0x000000ff00187c82 */ /* 0x000fd00008000000 */
[----:B------:R1:W2:Y:S01]  /*1660*/  SYNCS.PHASECHK.TRANS64.TRYWAIT P0, [UR8+0x10], R2 ;  /* 0x00001002ff0075a7 */ /* 0x0002a20008001108 */
[----:B------:R-:W-:Y:S02]  /*1670*/  USHF.L.U32 UR35, UR35, 0x7, URZ ;  /* 0x0000000723237899 */ /* 0x000fe400080006ff */
[----:B------:R-:W-:Y:S01]  /*1680*/  USHF.L.U32 UR11, UR11, 0x6, URZ ;  /* 0x000000060b0b7899 */ /* 0x000fe200080006ff */
[----:B------:R-:W-:Y:S11]  /*1690*/  BRA.U !UP0, `(.L_x_20) ;  /* 0x0000000108a87547 */ /* 0x000ff6000b800000 */
[----:B------:R-:W-:Y:S01]  /*16a0*/  UMOV UR16, URZ ;  /* 0x000000ff00107c82 */ /* 0x000fe20008000000 */
[----:B------:R-:W-:-:S05]  /*16b0*/  UMOV UR17, UR6 ;  /* 0x0000000600117c82 */ /* 0x000fca0008000000 */
.L_x_25:
[----:B-1----:R-:W-:Y:S01]  /*16c0*/  ULEA UR33, UR17, UR4, 0x3 ;  /* 0x0000000411217291 */ /* 0x002fe2000f8e18ff */
[----:B--2---:R-:W-:Y:S01]  /*16d0*/  @!P5 MOV R3, 0x3000 ;  /* 0x000030000003d802 */ /* 0x004fe20000000f00 */
[----:B--2---:R-:W-:Y:S10]  /*16e0*/  @P0 BRA `(.L_x_21) ;  /* 0x00000000000c0947 */ /* 0x004ff40003800000 */
[----:B------:R-:W-:-:S04]  /*16f0*/  SHF.L.U32 R4, R17, 0x1f, RZ ;  /* 0x0000001f11047819 */ /* 0x000fc800000006ff */
[----:B------:R-:W2:Y:S02]  /*1700*/  SYNCS.PHASECHK.TRANS64.TRYWAIT P0, [UR33+0x10], R4 ;  /* 0x00001004ff0075a7 */ /* 0x000ea40008001121 */
[----:B--2---:R-:W-:Y:S05]  /*1710*/  @!P0 BRA `(.L_x_22) ;  /* 0x0000005800d88947 */ /* 0x004fea0003800000 */
.L_x_21:
[----:B------:R2:W-:Y:S01]  /*1720*/  @!P5 SYNCS.ARRIVE.TRANS64 RZ, [UR33], R3 ;  /* 0x00000003ffffd9a7 */ /* 0x0005e20008000021 */
[----:B------:R-:W-:Y:S04]  /*1730*/  BSSY.RECONVERGENT B0, `(.L_x_23) ;  /* 0x0000003000007945 */ /* 0x000fe80003800200 */
[----:B------:R-:W-:Y:S05]  /*1740*/  @P4 BRA `(.L_x_24) ;  /* 0x0000000000044947 */ /* 0x000fea0003800000 */
[----:B------:R-:W-:Y:S05]  /*1750*/  BPT.TRAP 0x1 ;  /* 0x000000040000795c */ /* 0x000fea0000300000 */
.L_x_24:
[----:B------:R-:W-:Y:S05]  /*1760*/  BSYNC.RECONVERGENT B0 ;  /* 0x0000000000007941 */ /* 0x000fea0003800200 */
.L_x_23:
[----:B------:R-:W-:Y:S02]  /*1770*/  UIADD3 UR6, UPT, UPT, UR17, 0x1, URZ ;  /* 0x0000000111067890 */ /* 0x000fe4000fffe0ff */
[----:B------:R-:W-:Y:S02]  /*1780*/  ULEA UR32, UR17, UR4, 0xd ;  /* 0x0000000411207291 */ /* 0x000fe4000f8e68ff */
[----:B------:R-:W-:Y:S02]  /*1790*/  UISETP.NE.AND UP0, UPT, UR6, 0x2, UPT ;  /* 0x000000020600788c */ /* 0x000fe4000bf05270 */
[----:B------:R-:W-:Y:S02]  /*17a0*/  UIADD3 UR26, UP1, UPT, UR22, 0x80, URZ ;  /* 0x00000080161a7890 */ /* 0x000fe4000ff3e0ff */
[----:B------:R-:W-:Y:S02]  /*17b0*/  USEL UR9, URZ, 0x1, UP0 ;  /* 0x00000001ff097887 */ /* 0x000fe40008000000 */
[----:B------:R-:W-:-:S02]  /*17c0*/  USEL UR6, UR6, URZ, UP0 ;  /* 0x000000ff06067287 */ /* 0x000fc40008000000 */
[----:B------:R-:W-:Y:S02]  /*17d0*/  UIADD3 UR20, UP0, UPT, UR22, 0x180, URZ ;  /* 0x0000018016147890 */ /* 0x000fe4000ff1e0ff */
[----:B------:R-:W-:Y:S01]  /*17e0*/  ULEA UR8, UR6, UR4, 0x3 ;  /* 0x0000000406087291 */ /* 0x000fe2000f8e18ff */
[----:B------:R-:W-:Y:S01]  /*17f0*/  LOP3.LUT R17, R17, UR9, RZ, 0x3c, !PT ;  /* 0x0000000911117c12 */ /* 0x000fe2000f8e3cff */
[----:B------:R-:W-:Y:S02]  /*1800*/  USHF.L.U32 UR34, UR16, 0x5, URZ ;  /* 0x0000000510227899 */ /* 0x000fe400080006ff */
[----:B------:R-:W-:Y:S01]  /*1810*/  UIADD3.X UR27, UPT, UPT, URZ, UR23, URZ, UP1, !UPT ;  /* 0x00000017ff1b7290 */ /* 0x000fe20008ffe4ff */
[----:B-1----:R-:W-:Y:S01]  /*1820*/  SHF.L.U32 R2, R17, 0x1f, RZ ;  /* 0x0000001f11027819 */ /* 0x002fe200000006ff */
[----:B------:R-:W-:Y:S02]  /*1830*/  UIADD3 UR32, UPT, UPT, UR32, 0x6400, URZ ;  /* 0x0000640020207890 */ /* 0x000fe4000fffe0ff */
[----:B------:R-:W-:Y:S01]  /*1840*/  UIADD3.X UR21, UPT, UPT, URZ, UR23, URZ, UP0, !UPT ;  /* 0x00000017ff157290 */ /* 0x000fe200087fe4ff */
[----:B------:R1:W1:Y:S01]  /*1850*/  SYNCS.PHASECHK.TRANS64.TRYWAIT P0, [UR8+0x10], R2 ;  /* 0x00001002ff0075a7 */ /* 0x0002620008001108 */
[----:B------:R-:W-:Y:S01]  /*1860*/  ULEA UR8, UR17, UR4, 0xc ;  /* 0x0000000411087291 */ /* 0x000fe2000f8e60ff */
[----:B------:R-:W-:Y:S01]  /*1870*/  UMOV UR18, 0x0 ;  /* 0x0000000000127882 */ /* 0x000fe20000000000 */
[----:B------:R-:W-:-:S02]  /*1880*/  UMOV UR19, 0x10000000 ;  /* 0x1000000000137882 */ /* 0x000fc40000000000 */
[----:B------:R-:W-:Y:S01]  /*1890*/  UIADD3 UR8, UPT, UPT, UR8, 0xa400, URZ ;  /* 0x0000a40008087890 */ /* 0x000fe2000fffe0ff */
[----:B------:R1:W-:Y:S01]  /*18a0*/  UTMALDG.3D [UR32], [UR26], desc[UR18] ;  /* 0x000012201a0075b4 */ /* 0x0003e20008011000 */
[----:B------:R-:W-:Y:S01]  /*18b0*/  UMOV UR12, UR36 ;  /* 0x00000024000c7c82 */ /* 0x000fe20008000000 */
[----:B------:R-:W-:Y:S01]  /*18c0*/  UMOV UR9, UR33 ;  /* 0x0000002100097c82 */ /* 0x000fe20008000000 */
[----:B------:R-:W-:Y:S01]  /*18d0*/  UMOV UR10, UR34 ;  /* 0x00000022000a7c82 */ /* 0x000fe20008000000 */
[----:B------:R-:W-:Y:S01]  /*18e0*/  UIADD3 UR16, UPT, UPT, UR16, 0x1, URZ ;  /* 0x0000000110107890 */ /* 0x000fe2000fffe0ff */
[----:B------:R-:W-:Y:S01]  /*18f0*/  UMOV UR24, UR5 ;  /* 0x0000000500187c82 */ /* 0x000fe20008000000 */
[----:B------:R-:W-:Y:S02]  /*1900*/  UMOV UR17, UR6 ;  /* 0x0000000600117c82 */ /* 0x000fe40008000000 */
[----:B------:R1:W-:Y:S01]  /*1910*/  UTMALDG.3D [UR8], [UR20], desc[UR18] ;  /* 0x00001208140075b4 */ /* 0x0003e20008011000 */
[----:B------:R-:W-:-:S09]  /*1920*/  UISETP.NE.AND UP0, UPT, UR16, UR5, UPT ;  /* 0x000000051000728c */ /* 0x000fd2000bf05270 */
[----:B------:R-:W-:Y:S05]  /*1930*/  BRA.U UP0, `(.L_x_25) ;  /* 0xfffffffd00607547 */ /* 0x000fea000b83ffff */
.L_x_20:
[----:B-1----:R-:W-:Y:S01]  /*1940*/  ULEA UR8, UR6, UR4, 0x3 ;  /* 0x0000000406087291 */ /* 0x002fe2000f8e18ff */
[----:B------:R-:W-:Y:S01]  /*1950*/  SHF.L.U32 R2, R17, 0x1f, RZ ;  /* 0x0000001f11027819 */ /* 0x000fe200000006ff */
[----:B------:R-:W-:Y:S01]  /*1960*/  @!P1 SYNCS.ARRIVE.TRANS64.A1T0 RZ, [UR4+0x58], RZ ;  /* 0x000058ffffff99a7 */ /* 0x000fe20008100004 */
[----:B------:R-:W-:-:S06]  /*1970*/  UISETP.GT.AND UP0, UPT, UR15, UR14, UPT ;  /* 0x0000000e0f00728c */ /* 0x000fcc000bf04270 */
[----:B--2---:R1:W2:Y:S03]  /*1980*/  SYNCS.PHASECHK.TRANS64.TRYWAIT P0, [UR8+0x10], R2 ;  /* 0x00001002ff0075a7 */ /* 0x0042a60008001108 */
[----:B------:R-:W-:Y:S05]  /*1990*/  BRA.U !UP0, `(.L_x_26) ;  /* 0x0000000108ac7547 */ /* 0x000fea000b800000 */
[----:B------:R-:W-:Y:S01]  /*19a0*/  UIADD3 UR21, UPT, UPT, UR7, UR24, URZ ;  /* 0x0000001807157290 */ /* 0x000fe2000fffe0ff */
[----:B------:R-:W-:-:S11]  /*19b0*/  UMOV UR25, UR6 ;  /* 0x0000000600197c82 */ /* 0x000fd60008000000 */
.L_x_31:
[----:B-1----:R-:W-:Y:S01]  /*19c0*/  ULEA UR17, UR25, UR4, 0x3 ;  /* 0x0000000419117291 */ /* 0x002fe2000f8e18ff */
[----:B--2---:R-:W-:Y:S01]  /*19d0*/  @!P5 MOV R3, 0x3000 ;  /* 0x000030000003d802 */ /* 0x004fe20000000f00 */
[----:B--2---:R-:W-:Y:S10]  /*19e0*/  @P0 BRA `(.L_x_27) ;  /* 0x00000000000c0947 */ /* 0x004ff40003800000 */
[----:B------:R-:W-:-:S04]  /*19f0*/  SHF.L.U32 R4, R17, 0x1f, RZ ;  /* 0x0000001f11047819 */ /* 0x000fc800000006ff */
[----:B------:R-:W2:Y:S02]  /*1a00*/  SYNCS.PHASECHK.TRANS64.TRYWAIT P0, [UR17+0x10], R4 ;  /* 0x00001004ff0075a7 */ /* 0x000ea40008001111 */
[----:B--2---:R-:W-:Y:S05]  /*1a10*/  @!P0 BRA `(.L_x_28) ;  /* 0x0000005800308947 */ /* 0x004fea0003800000 */
.L_x_27:
[----:B------:R2:W-:Y:S01]  /*1a20*/  @!P5 SYNCS.ARRIVE.TRANS64 RZ, [UR17], R3 ;  /* 0x00000003ffffd9a7 */ /* 0x0005e20008000011 */
[----:B------:R-:W-:Y:S04]  /*1a30*/  BSSY.RECONVERGENT B0, `(.L_x_29) ;  /* 0x0000003000007945 */ /* 0x000fe80003800200 */
[----:B------:R-:W-:Y:S05]  /*1a40*/  @P4 BRA `(.L_x_30) ;  /* 0x0000000000044947 */ /* 0x000fea0003800000 */
[----:B------:R-:W-:Y:S05]  /*1a50*/  BPT.TRAP 0x1 ;  /* 0x000000040000795c */ /* 0x000fea0000300000 */
.L_x_30:
[----:B------:R-:W-:Y:S05]  /*1a60*/  BSYNC.RECONVERGENT B0 ;  /* 0x0000000000007941 */ /* 0x000fea0003800200 */
.L_x_29:
        /* <DEDUP_REMOVED lines=10> */
[----:B------:R-:W-:Y:S01]  /*1b10*/  UIADD3 UR16, UPT, UPT, UR16, 0x6400, URZ ;  /* 0x0000640010107890 */ /* 0x000fe2000fffe0ff */
[----:B-1----:R-:W-:Y:S01]  /*1b20*/  SHF.L.U32 R2, R17, 0x1f, RZ ;  /* 0x0000001f11027819 */ /* 0x002fe200000006ff */
[----:B------:R-:W-:Y:S02]  /*1b30*/  UIADD3.X UR31, UPT, UPT, URZ, UR23, URZ, UP1, !UPT ;  /* 0x00000017ff1f7290 */ /* 0x000fe40008ffe4ff */
[----:B------:R-:W-:Y:S01]  /*1b40*/  UIADD3.X UR29, UPT, UPT, URZ, UR23, URZ, UP0, !UPT ;  /* 0x00000017ff1d7290 */ /* 0x000fe200087fe4ff */
[----:B------:R1:W1:Y:S01]  /*1b50*/  SYNCS.PHASECHK.TRANS64.TRYWAIT P0, [UR8+0x10], R2 ;  /* 0x00001002ff0075a7 */ /* 0x0002620008001108 */
[----:B------:R-:W-:Y:S01]  /*1b60*/  ULEA UR8, UR25, UR4, 0xc ;  /* 0x0000000419087291 */ /* 0x000fe2000f8e60ff */
[----:B------:R-:W-:Y:S01]  /*1b70*/  UMOV UR26, 0x0 ;  /* 0x00000000001a7882 */ /* 0x000fe20000000000 */
[----:B------:R-:W-:-:S02]  /*1b80*/  UMOV UR27, 0x10000000 ;  /* 0x10000000001b7882 */ /* 0x000fc40000000000 */
[----:B------:R-:W-:Y:S01]  /*1b90*/  UIADD3 UR8, UPT, UPT, UR8, 0xa400, URZ ;  /* 0x0000a40008087890 */ /* 0x000fe2000fffe0ff */
[----:B------:R-:W-:Y:S01]  /*1ba0*/  UMOV UR19, UR35 ;  /* 0x0000002300137c82 */ /* 0x000fe20008000000 */
[----:B------:R-:W-:Y:S01]  /*1bb0*/  UMOV UR20, UR36 ;  /* 0x0000002400147c82 */ /* 0x000fe20008000000 */
[----:B------:R-:W-:Y:S01]  /*1bc0*/  UMOV UR12, UR36 ;  /* 0x00000024000c7c82 */ /* 0x000fe20008000000 */
[----:B------:R-:W-:Y:S01]  /*1bd0*/  UMOV UR9, UR17 ;  /* 0x0000001100097c82 */ /* 0x000fe20008000000 */
[----:B------:R-:W-:Y:S01]  /*1be0*/  UMOV UR10, UR18 ;  /* 0x00000012000a7c82 */ /* 0x000fe20008000000 */
[----:B------:R1:W-:Y:S01]  /*1bf0*/  UTMALDG.3D [UR16], [UR30], desc[UR26] ;  /* 0x00001a101e0075b4 */ /* 0x0003e20008011000 */
[----:B------:R-:W-:Y:S01]  /*1c00*/  UIADD3 UR24, UPT, UPT, UR24, 0x1, URZ ;  /* 0x0000000118187890 */ /* 0x000fe2000fffe0ff */
[----:B------:R-:W-:-:S03]  /*1c10*/  UMOV UR25, UR6 ;  /* 0x0000000600197c82 */ /* 0x000fc60008000000 */
[----:B------:R-:W-:Y:S01]  /*1c20*/  UISETP.NE.AND UP0, UPT, UR24, UR21, UPT ;  /* 0x000000151800728c */ /* 0x000fe2000bf05270 */
[----:B------:R1:W-:Y:S08]  /*1c30*/  UTMALDG.3D [UR8], [UR28], desc[UR26] ;  /* 0x00001a081c0075b4 */ /* 0x0003f00008011000 */
[----:B------:R-:W-:Y:S05]  /*1c40*/  BRA.U UP0, `(.L_x_31) ;  /* 0xfffffffd005c7547 */ /* 0x000fea000b83ffff */
.L_x_26:
[C---:B-1----:R-:W-:Y:S01]  /*1c50*/  LEA R2, R16.reuse, UR4, 0x3 ;  /* 0x0000000410027c11 */ /* 0x042fe2000f8e18ff */
[----:B------:R-:W-:Y:S01]  /*1c60*/  NOP ;  /* 0x0000000000007918 */ /* 0x000fe20000000000 */
[----:B--2---:R-:W-:Y:S02]  /*1c70*/  SHF.L.U32 R3, R13, 0x1f, RZ ;  /* 0x0000001f0d037819 */ /* 0x004fe400000006ff */
[----:B------:R-:W-:Y:S02]  /*1c80*/  LEA R4, R16, UR4, 0x4 ;  /* 0x0000000410047c11 */ /* 0x000fe4000f8e20ff */
[----:B------:R-:W1:Y:S02]  /*1c90*/  SYNCS.PHASECHK.TRANS64.TRYWAIT P0, [R2+URZ+0x60], R3 ;  /* 0x00006003020075a7 */ /* 0x000e6400080011ff */
[----:B-1----:R-:W-:Y:S05]  /*1ca0*/  @!P0 BRA `(.L_x_32) ;  /* 0x0000005400a48947 */ /* 0x002fea0003800000 */
.L_x_116:
[----:B------:R-:W2:Y:S01]  /*1cb0*/  LDS.128 R4, [R4+0xf0] ;  /* 0x0000f00004047984 */ /* 0x000ea20000000c00 */
[----:B---3--:R-:W-:Y:S01]  /*1cc0*/  ISETP.GE.AND P0, PT, R40, 0x1, PT ;  /* 0x000000012800780c */ /* 0x008fe20003f06270 */
[----:B-1----:R-:W-:Y:S01]  /*1cd0*/  VIADD R2, R2, 0x70 ;  /* 0x0000007002027836 */ /* 0x002fe20000000000 */
[----:B------:R-:W-:Y:S01]  /*1ce0*/  @!PT LDS RZ, [RZ] ;  /* 0x00000000fffff984 */ /* 0x000fe20000000800 */
[----:B------:R-:W-:Y:S01]  /*1cf0*/  @!PT LDS RZ, [RZ] ;  /* 0x00000000fffff984 */ /* 0x000fe20000000800 */
[----:B------:R-:W-:Y:S01]  /*1d00*/  @!PT LDS RZ, [RZ] ;  /* 0x00000000fffff984 */ /* 0x000fe20000000800 */
[----:B------:R-:W-:Y:S01]  /*1d10*/  @!PT LDS RZ, [RZ] ;  /* 0x00000000fffff984 */ /* 0x000fe20000000800 */
[----:B------:R1:W-:Y:S06]  /*1d20*/  MEMBAR.ALL.CTA ;  /* 0x0000000000007992 */ /* 0x0003ec0000008000 */
[----:B-1----:R-:W1:Y:S01]  /*1d30*/  FENCE.VIEW.ASYNC.S ;  /* 0x00000000000073c6 */ /* 0x002e620000000000 */
[----:B------:R-:W-:-:S04]  /*1d40*/  PRMT R2, RZ, 0x654, R2 ;  /* 0x00000654ff027816 */ /* 0x000fc80000000002 */
[----:B-1----:R1:W-:Y:S01]  /*1d50*/  SYNCS.ARRIVE.TRANS64.RED.A1T0 RZ, [R2+URZ], RZ ;  /* 0x000000ff02ff79a7 */ /* 0x0023e200081004ff */
[----:B--2---:R-:W-:-:S13]  /*1d60*/  LOP3.LUT P2, RZ, R6, 0x1, RZ, 0xc0, !PT ;  /* 0x0000000106ff7812 */ /* 0x004fda000784c0ff */
[----:B------:R-:W-:Y:S01]  /*1d70*/  @P2 SHF.R.U32.HI R3, RZ, 0x10, R5 ;  /* 0x00000010ff032819 */ /* 0x000fe20000011605 */
[----:B------:R-:W-:Y:S01]  /*1d80*/  VOTEU.ANY UP0, P2 ;  /* 0x0000000000ff7886 */ /* 0x000fe20001000100 */
[----:B------:R-:W-:Y:S02]  /*1d90*/  @P2 MOV R10, R4 ;  /* 0x00000004000a2202 */ /* 0x000fe40000000f00 */
[----:B------:R-:W-:Y:S02]  /*1da0*/  @P2 R2UR.BROADCAST UR8, R3 ;  /* 0x00000000030822ca */ /* 0x000fe400008e0000 */
[----:B------:R-:W-:-:S11]  /*1db0*/  @P2 LOP3.LUT R9, R5, 0xffff, RZ, 0xc0, !PT ;  /* 0x0000ffff05092812 */ /* 0x000fd600078ec0ff */
[----:B------:R-:W-:Y:S01]  /*1dc0*/  @UP0 UMOV UR36, UR8 ;  /* 0x0000000800240c82 */ /* 0x000fe20008000000 */
[----:B-1----:R-:W-:Y:S05]  /*1dd0*/  @!P0 BRA `(.L_x_33) ;  /* 0x0000000000b88947 */ /* 0x002fea0003800000 */
[----:B------:R-:W4:Y:S01]  /*1de0*/  LDC.64 R4, c[0x0][0xb18] ;  /* 0x0002c600ff047b82 */ /* 0x000f220000000a00 */
[----:B------:R-:W-:-:S07]  /*1df0*/  ISETP.NE.AND P3, PT, R40, 0x1, PT ;  /* 0x000000012800780c */ /* 0x000fce0003f65270 */
[----:B------:R-:W1:Y:S08]  /*1e00*/  LDC.64 R6, c[0x0][0xb10] ;  /* 0x0002c400ff067b82 */ /* 0x000e700000000a00 */
[----:B------:R-:W2:Y:S08]  /*1e10*/  LDC R14, c[0x0][0xb20] ;  /* 0x0002c800ff0e7b82 */ /* 0x000eb00000000800 */
[----:B------:R-:W3:Y:S01]  /*1e20*/  LDC R15, c[0x0][0xb0c] ;  /* 0x0002c300ff0f7b82 */ /* 0x000ee20000000800 */
[----:B----4-:R-:W-:Y:S01]  /*1e30*/  IMAD.HI.U32 R19, R0, R5, RZ ;  /* 0x0000000500137227 */ /* 0x010fe200078e00ff */
[----:B------:R-:W-:-:S03]  /*1e40*/  ISETP.NE.AND P0, PT, R4, 0x1, PT ;  /* 0x000000010400780c */ /* 0x000fc60003f05270 */
[----:B------:R-:W-:-:S03]  /*1e50*/  IMAD.HI.U32 R5, R9, R5, RZ ;  /* 0x0000000509057227 */ /* 0x000fc600078e00ff */
[----:B------:R-:W4:Y:S01]  /*1e60*/  LDC.64 R2, c[0x0][0xb28] ;  /* 0x0002ca00ff027b82 */ /* 0x000f220000000a00 */
[----:B-1----:R-:W-:-:S04]  /*1e70*/  IMAD.HI.U32 R20, R8, R6, RZ ;  /* 0x0000000608147227 */ /* 0x002fc800078e00ff */
[----:B------:R-:W-:Y:S01]  /*1e80*/  IMAD.HI.U32 R21, R10, R6, RZ ;  /* 0x000000060a157227 */ /* 0x000fe200078e00ff */
[----:B------:R-:W-:Y:S02]  /*1e90*/  SHF.R.U32.HI R20, RZ, R7, R20 ;  /* 0x00000007ff147219 */ /* 0x000fe40000011614 */
[-C--:B--2---:R-:W-:Y:S02]  /*1ea0*/  SHF.R.U32.HI R19, RZ, R14.reuse, R19 ;  /* 0x0000000eff137219 */ /* 0x084fe40000011613 */
[----:B------:R-:W-:Y:S02]  /*1eb0*/  SHF.R.U32.HI R5, RZ, R14, R5 ;  /* 0x0000000eff057219 */ /* 0x000fe40000011605 */
[----:B------:R-:W-:Y:S02]  /*1ec0*/  SEL R19, R0, R19, !P0 ;  /* 0x0000001300137207 */ /* 0x000fe40004000000 */
[----:B------:R-:W-:Y:S02]  /*1ed0*/  SHF.R.U32.HI R21, RZ, R7, R21 ;  /* 0x00000007ff157219 */ /* 0x000fe40000011615 */
[----:B---3--:R-:W-:-:S02]  /*1ee0*/  ISETP.NE.AND P1, PT, R15, 0x1, PT ;  /* 0x000000010f00780c */ /* 0x008fc40003f25270 */
[----:B------:R-:W-:Y:S02]  /*1ef0*/  SEL R5, R9, R5, !P0 ;  /* 0x0000000509057207 */ /* 0x000fe40004000000 */
[----:B------:R-:W-:Y:S02]  /*1f00*/  SEL R20, R8, R20, !P1 ;  /* 0x0000001408147207 */ /* 0x000fe40004800000 */
[----:B------:R-:W-:Y:S01]  /*1f10*/  SEL R21, R10, R21, !P1 ;  /* 0x000000150a157207 */ /* 0x000fe20004800000 */
[----:B----4-:R-:W-:-:S04]  /*1f20*/  IMAD.HI.U32 R18, R19, R2, RZ ;  /* 0x0000000213127227 */ /* 0x010fc800078e00ff */
        /* <DEDUP_REMOVED lines=10> */
[----:B------:R-:W-:-:S04]  /*1fd0*/  @!P0 IMAD.HI.U32 R7, R21, R2, RZ ;  /* 0x0000000215078227 */ /* 0x000fc800078e00ff */
[----:B------:R-:W-:Y:S01]  /*1fe0*/  IMAD.MOV R2, RZ, RZ, -R6 ;  /* 0x000000ffff027224 */ /* 0x000fe200078e0a06 */
[----:B------:R-:W-:Y:S02]  /*1ff0*/  @!P0 SHF.R.U32.HI R3, RZ, R3, R7 ;  /* 0x00000003ff038219 */ /* 0x000fe40000011607 */
[----:B------:R-:W-:Y:S01]  /*2000*/  IADD3 R7, PT, PT, -R5, RZ, RZ ;  /* 0x000000ff05077210 */ /* 0x000fe20007ffe1ff */
[----:B------:R-:W-:Y:S01]  /*2010*/  IMAD R2, R40, R2, R5 ;  /* 0x0000000228027224 */ /* 0x000fe200078e0205 */
        /* <DEDUP_REMOVED lines=10> */
.L_x_33:
[----:B------:R-:W1:Y:S02]  /*20c0*/  LDCU UR8, c[0x0][0xb30] ;  /* 0x00016600ff0877ac */ /* 0x000e640008000800 */
[----:B-1----:R-:W-:-:S09]  /*20d0*/  UISETP.NE.AND UP0, UPT, UR8, 0x1, UPT ;  /* 0x000000010800788c */ /* 0x002fd2000bf05270 */
[----:B------:R-:W-:Y:S05]  /*20e0*/  BRA.U UP0, `(.L_x_34) ;  /* 0x0000000100407547 */ /* 0x000fea000b800000 */
[----:B------:R-:W1:Y:S08]  /*20f0*/  LDC.64 R4, c[0x0][0xb10] ;  /* 0x0002c400ff047b82 */ /* 0x000e700000000a00 */
[----:B------:R-:W2:Y:S08]  /*2100*/  LDC.64 R2, c[0x0][0xb18] ;  /* 0x0002c600ff027b82 */ /* 0x000eb00000000a00 */
[----:B------:R-:W3:Y:S08]  /*2110*/  LDC R6, c[0x0][0xb20] ;  /* 0x0002c800ff067b82 */ /* 0x000ef00000000800 */
[----:B------:R-:W4:Y:S01]  /*2120*/  LDC R7, c[0x0][0xb0c] ;  /* 0x0002c300ff077b82 */ /* 0x000f220000000800 */
[----:B-1----:R-:W-:-:S05]  /*2130*/  IMAD.HI.U32 R4, R10, R4, RZ ;  /* 0x000000040a047227 */ /* 0x002fca00078e00ff */
[----:B------:R-:W-:Y:S01]  /*2140*/  SHF.R.U32.HI R4, RZ, R5, R4 ;  /* 0x00000005ff047219 */ /* 0x000fe20000011604 */
[----:B--2---:R-:W-:Y:S01]  /*2150*/  IMAD.HI.U32 R3, R9, R3, RZ ;  /* 0x0000000309037227 */ /* 0x004fe200078e00ff */
[----:B------:R-:W-:-:S04]  /*2160*/  ISETP.NE.AND P0, PT, R2, 0x1, PT ;  /* 0x000000010200780c */ /* 0x000fc80003f05270 */
[----:B---3--:R-:W-:-:S04]  /*2170*/  SHF.R.U32.HI R3, RZ, R6, R3 ;  /* 0x00000006ff037219 */ /* 0x008fc80000011603 */
[----:B------:R-:W-:Y:S02]  /*2180*/  SEL R3, R9, R3, !P0 ;  /* 0x0000000309037207 */ /* 0x000fe40004000000 */
[----:B----4-:R-:W-:-:S04]  /*2190*/  ISETP.NE.AND P1, PT, R7, 0x1, PT ;  /* 0x000000010700780c */ /* 0x010fc80003f25270 */
[----:B------:R-:W-:-:S05]  /*21a0*/  SEL R4, R10, R4, !P1 ;  /* 0x000000040a047207 */ /* 0x000fca0004800000 */
[----:B------:R-:W-:Y:S02]  /*21b0*/  IMAD.IADD R5, R3, 0x1, -R4 ;  /* 0x0000000103057824 */ /* 0x000fe400078e0a04 */
[----:B------:R-:W-:Y:S02]  /*21c0*/  IMAD.IADD R3, R4, 0x1, -R3 ;  /* 0x0000000104037824 */ /* 0x000fe400078e0a03 */
[----:B------:R-:W-:Y:S02]  /*21d0*/  IMAD R10, R5, R7, R10 ;  /* 0x00000007050a7224 */ /* 0x000fe400078e020a */
[----:B------:R-:W-:-:S07]  /*21e0*/  IMAD R9, R3, R2, R9 ;  /* 0x0000000203097224 */ /* 0x000fce00078e0209 */
.L_x_34:
[----:B------:R-:W-:Y:S01]  /*21f0*/  VIADD R16, R16, 0x1 ;  /* 0x0000000110107836 */ /* 0x000fe20000000000 */
[----:B------:R-:W-:Y:S01]  /*2200*/  PLOP3.LUT P1, PT, PT, PT, PT, 0x80, 0x8 ;  /* 0x000000000008781c */ /* 0x000fe20003f2f070 */
[----:B------:R-:W-:Y:S02]  /*2210*/  IMAD.IADD R15, R10, 0x1, R87 ;  /* 0x000000010a0f7824 */ /* 0x000fe400078e0257 */
[----:B------:R-:W-:Y:S01]  /*2220*/  IMAD.IADD R14, R9, 0x1, R86 ;  /* 0x00000001090e7824 */ /* 0x000fe200078e0256 */
[----:B------:R-:W-:-:S04]  /*2230*/  ISETP.NE.AND P0, PT, R16, 0x2, PT ;  /* 0x000000021000780c */ /* 0x000fc80003f05270 */
[----:B------:R-:W-:Y:S02]  /*2240*/  SEL R2, RZ, 0x1, P0 ;  /* 0x00000001ff027807 */ /* 0x000fe40000000000 */
[----:B------:R-:W-:Y:S02]  /*2250*/  SEL R16, R16, RZ, P0 ;  /* 0x000000ff10107207 */ /* 0x000fe40000000000 */
[----:B------:R-:W-:Y:S01]  /*2260*/  LOP3.LUT R13, R13, R2, RZ, 0x3c, !PT ;  /* 0x000000020d0d7212 */ /* 0x000fe200078e3cff */
[----:B------:R-:W-:Y:S06]  /*2270*/  @P2 BRA `(.L_x_35) ;  /* 0xfffffff000982947 */ /* 0x000fec000383ffff */
[----:B------:R-:W-:Y:S01]  /*2280*/  UIADD3 UR5, UPT, UPT, UR4, 0x10, URZ ;  /* 0x0000001004057890 */ /* 0x000fe2000fffe0ff */
[----:B------:R-:W-:-:S03]  /*2290*/  SHF.L.U32 R2, R17, 0x1f, RZ ;  /* 0x0000001f11027819 */ /* 0x000fc600000006ff */
[----:B------:R-:W-:-:S09]  /*22a0*/  ULEA UR4, UR6, UR5, 0x3 ;  /* 0x0000000506047291 */ /* 0x000fd2000f8e18ff */
[----:B------:R-:W1:Y:S02]  /*22b0*/  SYNCS.PHASECHK.TRANS64.TRYWAIT P0, [UR4], R2 ;  /* 0x00000002ff0075a7 */ /* 0x000e640008001104 */
[----:B-1----:R-:W-:Y:S05]  /*22c0*/  @!P0 BRA `(.L_x_36) ;  /* 0x0000005000308947 */ /* 0x002fea0003800000 */
.L_x_118:
[----:B------:R-:W-:-:S04]  /*22d0*/  UIADD3 UR6, UPT, UPT, UR6, 0x1, URZ ;  /* 0x0000000106067890 */ /* 0x000fc8000fffe0ff */
[----:B------:R-:W-:-:S04]  /*22e0*/  UISETP.NE.AND UP0, UPT, UR6, 0x2, UPT ;  /* 0x000000020600788c */ /* 0x000fc8000bf05270 */
[----:B------:R-:W-:Y:S02]  /*22f0*/  USEL UR4, URZ, 0x1, UP0 ;  /* 0x00000001ff047887 */ /* 0x000fe40008000000 */
[----:B------:R-:W-:-:S04]  /*2300*/  USEL UR6, UR6, URZ, UP0 ;  /* 0x000000ff06067287 */ /* 0x000fc80008000000 */
[----:B------:R-:W-:Y:S01]  /*2310*/  ULEA UR6, UR6, UR5, 0x3 ;  /* 0x0000000506067291 */ /* 0x000fe2000f8e18ff */
[----:B-1----:R-:W-:-:S04]  /*2320*/  LOP3.LUT R2, R17, UR4, RZ, 0x3c, !PT ;  /* 0x0000000411027c12 */ /* 0x002fc8000f8e3cff */
[----:B------:R-:W-:Y:S01]  /*2330*/  SHF.L.U32 R2, R2, 0x1f, RZ ;  /* 0x0000001f02027819 */ /* 0x000fe200000006ff */
[----:B----4-:R-:W-:-:S07]  /*2340*/  IMAD.U32 R0, RZ, RZ, UR6 ;  /* 0x00000006ff007e24 */ /* 0x010fce000f8e00ff */
.L_x_37:
[----:B-1----:R1:W2:Y:S02]  /*2350*/  SYNCS.PHASECHK.TRANS64.TRYWAIT P0, [R0+URZ], R2 ;  /* 0x00000002000075a7 */ /* 0x0022a400080011ff */
[----:B--2---:R-:W-:Y:S05]  /*2360*/  @!P0 NANOSLEEP.SYNCS 0x989680 ;  /* 0x009896800000895d */ /* 0x004fea0003900000 */
[----:B------:R-:W2:Y:S02]  /*2370*/  @!P0 SYNCS.PHASECHK.TRANS64 P0, [R0+URZ], R2 ;  /* 0x00000002000085a7 */ /* 0x000ea400080010ff */
[----:B--2---:R-:W-:Y:S05]  /*2380*/  @P0 EXIT ;  /* 0x000000000000094d */ /* 0x004fea0003800000 */
[----:B------:R-:W-:Y:S05]  /*2390*/  BRA `(.L_x_37) ;  /* 0xfffffffc00ec7947 */ /* 0x000fea000383ffff */
.L_x_17:
[----:B------:R-:W-:-:S04]  /*23a0*/  UISETP.NE.AND UP1, UPT, UR37, URZ, UPT ;  /* 0x000000ff2500728c */ /* 0x000fc8000bf25270 */
[----:B------:R-:W-:-:S09]  /*23b0*/  UISETP.NE.OR UP1, UPT, UR8, 0x1, UP1 ;  /* 0x000000010800788c */ /* 0x000fd20008f25670 */
[----:B------:R-:W-:Y:S05]  /*23c0*/  BRA.U UP1, `(.L_x_38) ;  /* 0x0000000501487547 */ /* 0x000fea000b800000 */
[----:B------:R-:W-:Y:S01]  /*23d0*/  ISETP.NE.AND P2, PT, R2, RZ, PT ;  /* 0x000000ff0200720c */ /* 0x000fe20003f45270 */
[----:B------:R-:W-:Y:S01]  /*23e0*/  IMAD.MOV.U32 R12, RZ, RZ, 0x1 ;  /* 0x00000001ff0c7424 */ /* 0x000fe200078e00ff */
[----:B------:R-:W-:Y:S02]  /*23f0*/  CS2R R10, SRZ ;  /* 0x00000000000a7805 */ /* 0x000fe4000001ff00 */
[----:B------:R-:W-:Y:S01]  /*2400*/  CS2R R8, SRZ ;  /* 0x0000000000087805 */ /* 0x000fe2000001ff00 */
[----:B------:R-:W-:Y:S01]  /*2410*/  UMOV UR4, 0x400 ;  /* 0x0000040000047882 */ /* 0x000fe20000000000 */
[----:B------:R-:W-:Y:S01]  /*2420*/  UMOV UR6, URZ ;  /* 0x000000ff00067c82 */ /* 0x000fe20008000000 */
[----:B------:R-:W-:-:S12]  /*2430*/  ULEA UR37, UR37, UR4, 0x18 ;  /* 0x0000000425257291 */ /* 0x000fd8000f8ec0ff */
.L_x_42:
[----:B------:R-:W-:Y:S02]  /*2440*/  LEA R0, R8, UR37, 0x3 ;  /* 0x0000002508007c11 */ /* 0x000fe4000f8e18ff */
[----:B------:R-:W-:-:S03]  /*2450*/  SHF.L.U32 R4, R9, 0x1f, RZ ;  /* 0x0000001f09047819 */ /* 0x000fc600000006ff */
[----:B------:R-:W-:Y:S01]  /*2460*/  VIADD R5, R0, 0xd0 ;  /* 0x000000d000057836 */ /* 0x000fe20000000000 */
[----:B------:R-:W1:Y:S02]  /*2470*/  SYNCS.PHASECHK.TRANS64.TRYWAIT P0, [R0+URZ+0xc0], R4 ;  /* 0x0000c004000075a7 */ /* 0x000e6400080011ff */
[----:B-1----:R-:W-:Y:S05]  /*2480*/  @!P0 BRA `(.L_x_39) ;  /* 0x0000004c00d88947 */ /* 0x002fea0003800000 */
.L_x_119:
[----:B------:R-:W-:Y:S01]  /*2490*/  ULEA UR5, UR6, UR37, 0x3 ;  /* 0x0000002506057291 */ /* 0x000fe2000f8e18ff */
[----:B-1----:R-:W-:Y:S01]  /*24a0*/  PRMT R0, RZ, 0x654, R5 ;  /* 0x00000654ff007816 */ /* 0x002fe20000000005 */
[----:B------:R-:W-:Y:S01]  /*24b0*/  @!P2 IMAD.MOV.U32 R4, RZ, RZ, 0x10 ;  /* 0x00000010ff04a424 */ /* 0x000fe200078e00ff */
[----:B------:R-:W-:Y:S01]  /*24c0*/  SHF.L.U32 R5, R12, 0x1f, RZ ;  /* 0x0000001f0c057819 */ /* 0x000fe200000006ff */
[----:B------:R-:W-:Y:S01]  /*24d0*/  UIADD3 UR4, UPT, UPT, UR5, 0x60, URZ ;  /* 0x0000006005047890 */ /* 0x000fe2000fffe0ff */
[----:B------:R1:W-:Y:S05]  /*24e0*/  SYNCS.ARRIVE.TRANS64.RED.A1T0 RZ, [R0+URZ], RZ ;  /* 0x000000ff00ff79a7 */ /* 0x0003ea00081004ff */
[----:B------:R-:W-:Y:S01]  /*24f0*/  IMAD.U32 R6, RZ, RZ, UR4 ;  /* 0x00000004ff067e24 */ /* 0x000fe2000f8e00ff */
[----:B------:R-:W2:Y:S04]  /*2500*/  SYNCS.PHASECHK.TRANS64.TRYWAIT P0, [UR5+0x70], R5 ;  /* 0x00007005ff0075a7 */ /* 0x000ea80008001105 */
[----:B------:R-:W-:Y:S01]  /*2510*/  PRMT R6, R2, 0x654, R6 ;  /* 0x0000065402067816 */ /* 0x000fe20000000006 */
[----:B-12---:R-:W-:Y:S06]  /*2520*/  @!P0 BRA `(.L_x_40) ;  /* 0x0000004c00c48947 */ /* 0x006fec0003800000 */
.L_x_121:
[----:B------:R-:W-:Y:S01]  /*2530*/  ULEA UR4, UR6, UR37, 0x4 ;  /* 0x0000002506047291 */ /* 0x000fe2000f8e20ff */
[----:B------:R-:W-:Y:S01]  /*2540*/  SEL R3, R6, R3, !P2 ;  /* 0x0000000306037207 */ /* 0x000fe20005000000 */
[----:B------:R-:W-:Y:S01]  /*2550*/  UIADD3 UR5, UPT, UPT, UR5, 0x60, URZ ;  /* 0x0000006005057890 */ /* 0x000fe2000fffe0ff */
[----:B-1----:R-:W-:Y:S01]  /*2560*/  LEA R0, R11, UR37, 0x3 ;  /* 0x000000250b007c11 */ /* 0x002fe2000f8e18ff */
[----:B------:R-:W-:Y:S01]  /*2570*/  UIADD3 UR4, UPT, UPT, UR4, 0xf0, URZ ;  /* 0x000000f004047890 */ /* 0x000fe2000fffe0ff */
[----:B------:R1:W-:Y:S01]  /*2580*/  @!P2 SYNCS.ARRIVE.TRANS64.RED RZ, [R3+URZ], R4 ;  /* 0x0000000403ffa9a7 */ /* 0x0003e200080004ff */
[----:B------:R-:W-:Y:S01]  /*2590*/  UIADD3 UR6, UPT, UPT, UR6, 0x1, URZ ;  /* 0x0000000106067890 */ /* 0x000fe2000fffe0ff */
[----:B------:R-:W-:-:S03]  /*25a0*/  VIADD R8, R8, 0x1 ;  /* 0x0000000108087836 */ /* 0x000fc60000000000 */
[----:B------:R-:W-:Y:S02]  /*25b0*/  UISETP.NE.AND UP0, UPT, UR6, 0x2, UPT ;  /* 0x000000020600788c */ /* 0x000fe4000bf05270 */
[----:B------:R-:W-:Y:S01]  /*25c0*/  ISETP.NE.AND P0, PT, R8, 0x2, PT ;  /* 0x000000020800780c */ /* 0x000fe20003f05270 */
[----:B------:R-:W-:Y:S06]  /*25d0*/  UGETNEXTWORKID.BROADCAST [UR4], [UR5] ;  /* 0x00000000040073ca */ /* 0x000fec0008000100 */
[----:B------:R-:W-:Y:S02]  /*25e0*/  USEL UR4, URZ, 0x1, UP0 ;  /* 0x00000001ff047887 */ /* 0x000fe40008000000 */
[----:B------:R-:W-:-:S04]  /*25f0*/  USEL UR6, UR6, URZ, UP0 ;  /* 0x000000ff06067287 */ /* 0x000fc80008000000 */
[----:B------:R-:W-:Y:S02]  /*2600*/  LOP3.LUT R12, R12, UR4, RZ, 0x3c, !PT ;  /* 0x000000040c0c7c12 */ /* 0x000fe4000f8e3cff */
[----:B-1----:R-:W-:-:S04]  /*2610*/  SHF.L.U32 R4, R10, 0x1f, RZ ;  /* 0x0000001f0a047819 */ /* 0x002fc800000006ff */
[----:B------:R-:W1:Y:S02]  /*2620*/  SYNCS.PHASECHK.TRANS64.TRYWAIT P1, [R0+URZ+0x60], R4 ;  /* 0x00006004000075a7 */ /* 0x000e6400080211ff */
[----:B-1----:R-:W-:Y:S05]  /*2630*/  @!P1 BRA `(.L_x_41) ;  /* 0x0000004c00989947 */ /* 0x002fea0003800000 */
.L_x_122:
[C---:B-1----:R-:W-:Y:S01]  /*2640*/  LEA R4, R11.reuse, UR37, 0x4 ;  /* 0x000000250b047c11 */ /* 0x042fe2000f8e20ff */
[----:B------:R-:W-:Y:S01]  /*2650*/  VIADD R0, R0, 0x70 ;  /* 0x0000007000007836 */ /* 0x000fe20000000000 */
[----:B------:R-:W-:Y:S01]  /*2660*/  SEL R8, R8, RZ, P0 ;  /* 0x000000ff08087207 */ /* 0x000fe20000000000 */
[----:B------:R-:W-:-:S03]  /*2670*/  VIADD R11, R11, 0x1 ;  /* 0x000000010b0b7836 */ /* 0x000fc60000000000 */
[----:B------:R-:W1:Y:S01]  /*2680*/  LDS.128 R4, [R4+0xf0] ;  /* 0x0000f00004047984 */ /* 0x000e620000000c00 */
[----:B------:R-:W-:Y:S02]  /*2690*/  PRMT R0, RZ, 0x654, R0 ;  /* 0x00000654ff007816 */ /* 0x000fe40000000000 */
[C---:B------:R-:W-:Y:S01]  /*26a0*/  ISETP.NE.AND P1, PT, R11.reuse, 0x2, PT ;  /* 0x000000020b00780c */ /* 0x040fe20003f25270 */
[----:B------:R-:W-:Y:S01]  /*26b0*/  @!PT LDS RZ, [RZ] ;  /* 0x00000000fffff984 */ /* 0x000fe20000000800 */
[----:B------:R-:W-:Y:S01]  /*26c0*/  @!PT LDS RZ, [RZ] ;  /* 0x00000000fffff984 */ /* 0x000fe20000000800 */
[----:B------:R-:W-:Y:S01]  /*26d0*/  @!PT LDS RZ, [RZ] ;  /* 0x00000000fffff984 */ /* 0x000fe20000000800 */
[----:B------:R-:W-:Y:S01]  /*26e0*/  @!PT LDS RZ, [RZ] ;  /* 0x00000000fffff984 */ /* 0x000fe20000000800 */
[----:B------:R2:W-:Y:S06]  /*26f0*/  MEMBAR.ALL.CTA ;  /* 0x0000000000007992 */ /* 0x0005ec0000008000 */
[----:B--2---:R-:W2:Y:S01]  /*2700*/  FENCE.VIEW.ASYNC.S ;  /* 0x00000000000073c6 */ /* 0x004ea20000000000 */
[----:B------:R-:W-:Y:S01]  /*2710*/  SEL R11, R11, RZ, P1 ;  /* 0x000000ff0b0b7207 */ /* 0x000fe20000800000 */
[----:B--2---:R2:W-:Y:S01]  /*2720*/  SYNCS.ARRIVE.TRANS64.RED.A1T0 RZ, [R0+URZ], RZ ;  /* 0x000000ff00ff79a7 */ /* 0x0045e200081004ff */
[----:B-1----:R-:W-:-:S02]  /*2730*/  LOP3.LUT P3, RZ, R6, 0x1, RZ, 0xc0, !PT ;  /* 0x0000000106ff7812 */ /* 0x002fc4000786c0ff */
[----:B------:R-:W-:-:S04]  /*2740*/  SEL R4, RZ, 0x1, P1 ;  /* 0x00000001ff047807 */ /* 0x000fc80000800000 */
[----:B------:R-:W-:Y:S02]  /*2750*/  LOP3.LUT R10, R10, R4, RZ, 0x3c, !PT ;  /* 0x000000040a0a7212 */ /* 0x000fe400078e3cff */
[----:B--2---:R-:W-:-:S04]  /*2760*/  SEL R0, RZ, 0x1, P0 ;  /* 0x00000001ff007807 */ /* 0x004fc80000000000 */
[----:B------:R-:W-:Y:S01]  /*2770*/  LOP3.LUT R9, R9, R0, RZ, 0x3c, !PT ;  /* 0x0000000009097212 */ /* 0x000fe200078e3cff */
[----:B------:R-:W-:Y:S06]  /*2780*/  @P3 BRA `(.L_x_42) ;  /* 0xfffffffc002c3947 */ /* 0x000fec000383ffff */
[----:B------:R-:W-:Y:S01]  /*2790*/  ULEA UR5, UR6, UR37, 0x3 ;  /* 0x0000002506057291 */ /* 0x000fe2000f8e18ff */
[----:B------:R-:W-:-:S08]  /*27a0*/  SHF.L.U32 R2, R12, 0x1f, RZ ;  /* 0x0000001f0c027819 */ /* 0x000fd000000006ff */
[----:B------:R-:W1:Y:S02]  /*27b0*/  SYNCS.PHASECHK.TRANS64 P0, [UR5+0x70], R2 ;  /* 0x00007002ff0075a7 */ /* 0x000e640008001005 */
[----:B-1----:R-:W-:Y:S05]  /*27c0*/  @P0 BRA `(.L_x_43) ;  /* 0x0000000000080947 */ /* 0x002fea0003800000 */
[----:B------:R-:W1:Y:S02]  /*27d0*/  SYNCS.PHASECHK.TRANS64.TRYWAIT P0, [UR5+0x70], R2 ;  /* 0x00007002ff0075a7 */ /* 0x000e640008001105 */
[----:B-1----:R-:W-:Y:S05]  /*27e0*/  @!P0 BRA `(.L_x_44) ;  /* 0x0000004c00408947 */ /* 0x002fea0003800000 */
.L_x_43:
[----:B------:R-:W-:-:S04]  /*27f0*/  UIADD3 UR4, UPT, UPT, UR6, 0x1, URZ ;  /* 0x0000000106047890 */ /* 0x000fc8000fffe0ff */
[----:B------:R-:W-:-:S04]  /*2800*/  UISETP.NE.AND UP0, UPT, UR4, 0x2, UPT ;  /* 0x000000020400788c */ /* 0x000fc8000bf05270 */
[----:B------:R-:W-:Y:S02]  /*2810*/  USEL UR7, URZ, 0x1, UP0 ;  /* 0x00000001ff077887 */ /* 0x000fe40008000000 */
[----:B------:R-:W-:-:S04]  /*2820*/  USEL UR4, UR4, URZ, UP0 ;  /* 0x000000ff04047287 */ /* 0x000fc80008000000 */
[----:B------:R-:W-:Y:S01]  /*2830*/  ULEA UR4, UR4, UR37, 0x3 ;  /* 0x0000002504047291 */ /* 0x000fe2000f8e18ff */
[----:B-1----:R-:W-:-:S04]  /*2840*/  LOP3.LUT R2, R12, UR7, RZ, 0x3c, !PT ;  /* 0x000000070c027c12 */ /* 0x002fc8000f8e3cff */
[----:B------:R-:W-:-:S04]  /*2850*/  SHF.L.U32 R0, R2, 0x1f, RZ ;  /* 0x0000001f02007819 */ /* 0x000fc800000006ff */
[----:B------:R-:W1:Y:S02]  /*2860*/  SYNCS.PHASECHK.TRANS64 P0, [UR4+0x70], R0 ;  /* 0x00007000ff0075a7 */ /* 0x000e640008001004 */
[----:B-1----:R-:W-:Y:S05]  /*2870*/  @P0 EXIT ;  /* 0x000000000000094d */ /* 0x002fea0003800000 */
[----:B------:R-:W-:Y:S02]  /*2880*/  SHF.L.U32 R2, R2, 0x1f, RZ ;  /* 0x0000001f02027819 */ /* 0x000fe400000006ff */
[----:B------:R-:W-:-:S07]  /*2890*/  MOV R0, UR4 ;  /* 0x0000000400007c02 */ /* 0x000fce0008000f00 */
.L_x_45:
[----:B-1----:R1:W2:Y:S02]  /*28a0*/  SYNCS.PHASECHK.TRANS64.TRYWAIT P0, [R0+URZ+0x70], R2 ;  /* 0x00007002000075a7 */ /* 0x0022a400080011ff */
[----:B--2---:R-:W-:Y:S05]  /*28b0*/  @!P0 NANOSLEEP.SYNCS 0x989680 ;  /* 0x009896800000895d */ /* 0x004fea0003900000 */
[----:B------:R-:W2:Y:S02]  /*28c0*/  @!P0 SYNCS.PHASECHK.TRANS64 P0, [R0+URZ+0x70], R2 ;  /* 0x00007002000085a7 */ /* 0x000ea400080010ff */
[----:B--2---:R-:W-:Y:S05]  /*28d0*/  @P0 EXIT ;  /* 0x000000000000094d */ /* 0x004fea0003800000 */
[----:B------:R-:W-:Y:S05]  /*28e0*/  BRA `(.L_x_45) ;  /* 0xfffffffc00ec7947 */ /* 0x000fea000383ffff */
.L_x_38:
[----:B------:R-:W-:-:S09]  /*28f0*/  UISETP.NE.AND UP1, UPT, UR8, URZ, UPT ;  /* 0x000000ff0800728c */ /* 0x000fd2000bf25270 */
[----:B------:R-:W-:Y:S05]  /*2900*/  BRA.U UP1, `(.L_x_46) ;  /* 0x0000000d017c7547 */ /* 0x000fea000b800000 */
[----:B------:R-:W-:Y:S01]  /*2910*/  UMOV UR4, 0x40 ;  /* 0x0000004000047882 */ /* 0x000fe20000000000 */
[----:B------:R-:W-:Y:S01]  /*2920*/  NOP ;  /* 0x0000000000007918 */ /* 0x000fe20000000000 */
[----:B------:R-:W-:Y:S01]  /*2930*/  ULEA UR4, UR37, UR4, 0x18 ;  /* 0x0000000425047291 */ /* 0x000fe2000f8ec0ff */
[----:B------:R-:W-:Y:S02]  /*2940*/  UMOV UR5, 0x400 ;  /* 0x0000040000057882 */ /* 0x000fe40000000000 */
[----:B------:R-:W-:-:S06]  /*2950*/  ULEA UR37, UR37, UR5, 0x18 ;  /* 0x0000000525257291 */ /* 0x000fcc000f8ec0ff */
[----:B------:R-:W1:Y:S02]  /*2960*/  LDS.U8 R0, [UR4+0x1c] ;  /* 0x00001c04ff007984 */ /* 0x000e640008000000 */
[----:B-1----:R-:W-:-:S13]  /*2970*/  ISETP.NE.AND P0, PT, R0, RZ, PT ;  /* 0x000000ff0000720c */ /* 0x002fda0003f05270 */
[----:B------:R-:W-:Y:S05]  /*2980*/  @P0 BRA `(.L_x_47) ;  /* 0x0000000000580947 */ /* 0x000fea0003800000 */
[----:B------:R-:W-:-:S13]  /*2990*/  ELECT P0, URZ, PT ;  /* 0x0000000000ff782f */ /* 0x000fda0003800000 */
[----:B------:R-:W-:Y:S05]  /*29a0*/  @!P0 BRA `(.L_x_48) ;  /* 0x0000000000608947 */ /* 0x000fea0003800000 */
[----:B------:R-:W-:Y:S01]  /*29b0*/  UMOV UR5, 0x10 ;  /* 0x0000001000057882 */ /* 0x000fe20000000000 */
[----:B------:R-:W-:Y:S01]  /*29c0*/  HFMA2 R0, -RZ, RZ, 0, 5.9604644775390625e-08 ;  /* 0x00000001ff007431 */ /* 0x000fe200000001ff */
[----:B------:R-:W-:-:S03]  /*29d0*/  MOV R2, 0xffff ;  /* 0x0000ffff00027802 */ /* 0x000fc60000000f00 */
[----:B------:R-:W-:Y:S04]  /*29e0*/  DEPBAR.LE SB1, 0x36 ;  /* 0x00009d800000791a */ /* 0x000fe80000000000 */
[----:B------:R-:W1:Y:S02]  /*29f0*/  UTCATOMSWS.FIND_AND_SET.ALIGN UP0, UR5, UR5 ;  /* 0x00000005000575e3 */ /* 0x000e640008000800 */
[----:B-1----:R-:W-:Y:S01]  /*2a00*/  MOV R3, UR5 ;  /* 0x0000000500037c02 */ /* 0x002fe20008000f00 */
[----:B------:R-:W-:Y:S06]  /*2a10*/  BRA.U UP0, `(.L_x_49) ;  /* 0x0000000100187547 */ /* 0x000fec000b800000 */
.L_x_50:
[----:B------:R-:W-:Y:S05]  /*2a20*/  NANOSLEEP 0x64 ;  /* 0x000000640000795d */ /* 0x000fea0003800000 */
[----:B------:R-:W-:-:S05]  /*2a30*/  UMOV UR5, 0x10 ;  /* 0x0000001000057882 */ /* 0x000fca0000000000 */
[----:B------:R-:W-:Y:S04]  /*2a40*/  DEPBAR.LE SB1, 0x36 ;  /* 0x00009d800000791a */ /* 0x000fe80000000000 */
[----:B------:R-:W1:Y:S02]  /*2a50*/  UTCATOMSWS.FIND_AND_SET.ALIGN UP0, UR5, UR5 ;  /* 0x00000005000575e3 */ /* 0x000e640008000800 */
[----:B-1----:R-:W-:Y:S01]  /*2a60*/  MOV R3, UR5 ;  /* 0x0000000500037c02 */ /* 0x002fe20008000f00 */
[----:B------:R-:W-:Y:S05]  /*2a70*/  BRA.U !UP0, `(.L_x_50) ;  /* 0xfffffffd08e87547 */ /* 0x000fea000b83ffff */
.L_x_49:
[-C--:B------:R-:W-:Y:S02]  /*2a80*/  SHF.L.U32 R2, R2, R3.reuse, RZ ;  /* 0x0000000302027219 */ /* 0x080fe400000006ff */
[----:B------:R-:W-:Y:S01]  /*2a90*/  SHF.L.U32 R0, R0, R3, RZ ;  /* 0x0000000300007219 */ /* 0x000fe200000006ff */
[----:B------:R-:W-:Y:S02]  /*2aa0*/  IMAD.SHL.U32 R3, R3, 0x20, RZ ;  /* 0x0000002003037824 */ /* 0x000fe400078e00ff */
[----:B------:R1:W-:Y:S04]  /*2ab0*/  ATOMS.OR RZ, [UR4+0x14], R2 ;  /* 0x00001402ffff798c */ /* 0x0003e8000b000004 */
[----:B------:R1:W-:Y:S04]  /*2ac0*/  ATOMS.OR RZ, [UR4+0x18], R0 ;  /* 0x00001800ffff798c */ /* 0x0003e8000b000004 */
[----:B------:R1:W-:Y:S01]  /*2ad0*/  STS [UR37+0x110], R3 ;  /* 0x00011003ff007988 */ /* 0x0003e20008000825 */
[----:B------:R-:W-:Y:S05]  /*2ae0*/  BRA `(.L_x_48) ;  /* 0x0000000000107947 */ /* 0x000fea0003800000 */
.L_x_47:
[----:B------:R-:W-:Y:S02]  /*2af0*/  MOV R0, 0xffffffff ;  /* 0xffffffff00007802 */ /* 0x000fe40000000f00 */
[----:B------:R-:W-:-:S03]  /*2b00*/  MOV R2, 0x2b30 ;  /* 0x00002b3000027802 */ /* 0x000fc60000000f00 */
[----:B------:R1:W-:Y:S04]  /*2b10*/  STS [UR37+0x110], R0 ;  /* 0x00011000ff007988 */ /* 0x0003e80008000825 */
[----:B-1-3-5:R-:W-:Y:S05]  /*2b20*/  CALL.REL.NOINC `($__internal_1_$__cuda_sm10x_tcgen05_guardrail_trap_phase_invalid_during_alloc) ;  /* 0x0000005000147944 */ /* 0x02afea0003c00000 */
.L_x_48:
[----:B------:R-:W-:Y:S05]  /*2b30*/  WARPSYNC.ALL ;  /* 0x0000000000007948 */ /* 0x000fea0003800000 */
[----:B------:R-:W2:Y:S01]  /*2b40*/  S2UR UR6, SR_CgaCtaId ;  /* 0x00000000000679c3 */ /* 0x000ea20000008800 */
[----:B------:R-:W-:Y:S01]  /*2b50*/  UMOV UR4, 0x400 ;  /* 0x0000040000047882 */ /* 0x000fe20000000000 */
[----:B------:R-:W-:-:S06]  /*2b60*/  NOP ;  /* 0x0000000000007918 */ /* 0x000fcc0000000000 */
[----:B------:R-:W-:Y:S06]  /*2b70*/  BAR.ARV 0x6, 0xa0 ;  /* 0x0182800000007b1d */ /* 0x000fec0000002000 */
[----:B------:R-:W4:Y:S01]  /*2b80*/  LDCU UR7, c[0x0][0x38c] ;  /* 0x00007180ff0777ac */ /* 0x000f220008000800 */
[----:B------:R-:W-:Y:S01]  /*2b90*/  IMAD.MOV.U32 R11, RZ, RZ, 0x1 ;  /* 0x00000001ff0b7424 */ /* 0x000fe200078e00ff */
[----:B------:R-:W-:Y:S01]  /*2ba0*/  CS2R R8, SRZ ;  /* 0x0000000000087805 */ /* 0x000fe2000001ff00 */
[----:B------:R-:W-:Y:S01]  /*2bb0*/  IMAD.MOV.U32 R10, RZ, RZ, RZ ;  /* 0x000000ffff0a7224 */ /* 0x000fe200078e00ff */
[----:B------:R-:W-:Y:S01]  /*2bc0*/  UMOV UR18, URZ ;  /* 0x000000ff00127c82 */ /* 0x000fe20008000000 */
[----:B------:R-:W-:Y:S01]  /*2bd0*/  UMOV UR17, URZ ;  /* 0x000000ff00117c82 */ /* 0x000fe20008000000 */
[----:B------:R-:W-:Y:S01]  /*2be0*/  UMOV UR22, 0x0 ;  /* 0x0000000000167882 */ /* 0x000fe20000000000 */
[----:B------:R-:W-:Y:S01]  /*2bf0*/  UMOV UR23, 0x8100010 ;  /* 0x0810001000177882 */ /* 0x000fe20000000000 */
[----:B------:R-:W-:Y:S01]  /*2c00*/  UMOV UR20, 0x0 ;  /* 0x0000000000147882 */ /* 0x000fe20000000000 */
[----:B------:R-:W-:Y:S01]  /*2c10*/  UMOV UR21, 0x8100010 ;  /* 0x0810001000157882 */ /* 0x000fe20000000000 */
[----:B--2---:R-:W-:Y:S01]  /*2c20*/  ULEA UR6, UR6, UR4, 0x18 ;  /* 0x0000000406067291 */ /* 0x004fe2000f8ec0ff */
[----:B------:R-:W2:Y:S03]  /*2c30*/  LDCU UR4, c[0x0][0x38c] ;  /* 0x00007180ff0477ac */ /* 0x000ea60008000800 */
[----:B------:R-:W-:-:S02]  /*2c40*/  UIADD3 UR11, UPT, UPT, UR6, 0x6400, URZ ;  /* 0x00006400060b7890 */ /* 0x000fc4000fffe0ff */
[----:B----4-:R-:W-:-:S03]  /*2c50*/  UIADD3 UR7, UPT, UPT, UR7, 0x1f, URZ ;  /* 0x0000001f07077890 */ /* 0x010fc6000fffe0ff */
[----:B-1----:R-:W1:Y:S01]  /*2c60*/  LDS R0, [UR6+0x110] ;  /* 0x00011006ff007984 */ /* 0x002e620008000800 */
[----:B------:R-:W-:Y:S02]  /*2c70*/  UIADD3 UR12, UPT, UPT, UR6, 0xa400, URZ ;  /* 0x0000a400060c7890 */ /* 0x000fe4000fffe0ff */
[----:B------:R-:W-:Y:S02]  /*2c80*/  USHF.R.S32.HI UR5, URZ, 0x1f, UR7 ;  /* 0x0000001fff057899 */ /* 0x000fe40008011407 */
[----:B------:R-:W-:Y:S02]  /*2c90*/  USHF.R.U32.HI UR11, URZ, 0x4, UR11 ;  /* 0x00000004ff0b7899 */ /* 0x000fe4000801160b */
[----:B------:R-:W-:Y:S02]  /*2ca0*/  ULEA.HI UR5, UR5, UR7, URZ, 0x5 ;  /* 0x0000000705057291 */ /* 0x000fe4000f8f28ff */
[----:B------:R-:W-:Y:S02]  /*2cb0*/  USHF.R.U32.HI UR12, URZ, 0x4, UR12 ;  /* 0x00000004ff0c7899 */ /* 0x000fe4000801160c */
[----:B------:R-:W-:-:S02]  /*2cc0*/  USHF.R.S32.HI UR5, URZ, 0x5, UR5 ;  /* 0x00000005ff057899 */ /* 0x000fc40008011405 */
[----:B------:R-:W-:Y:S02]  /*2cd0*/  ULOP3.LUT UR11, UR11, 0x3fff, URZ, 0xc0, !UPT ;  /* 0x00003fff0b0b7892 */ /* 0x000fe4000f8ec0ff */
[----:B------:R-:W-:Y:S02]  /*2ce0*/  UISETP.LT.AND UP0, UPT, UR5, 0x1, UPT ;  /* 0x000000010500788c */ /* 0x000fe4000bf01270 */
[----:B------:R-:W-:Y:S02]  /*2cf0*/  ULOP3.LUT UR12, UR12, 0x3fff, URZ, 0xc0, !UPT ;  /* 0x00003fff0c0c7892 */ /* 0x000fe4000f8ec0ff */
[----:B------:R-:W-:Y:S02]  /*2d00*/  USEL UR10, UR5, 0x1, !UP0 ;  /* 0x00000001050a7887 */ /* 0x000fe4000c000000 */
[----:B------:R-:W-:Y:S02]  /*2d10*/  ULOP3.LUT UR11, UR11, 0x10000, URZ, 0xfc, !UPT ;  /* 0x000100000b0b7892 */ /* 0x000fe4000f8efcff */
[----:B------:R-:W-:-:S02]  /*2d20*/  ULOP3.LUT UR12, UR12, 0x10000, URZ, 0xfc, !UPT ;  /* 0x000100000c0c7892 */ /* 0x000fc4000f8efcff */
[----:B------:R-:W-:Y:S02]  /*2d30*/  UIADD3 UR10, UPT, UPT, -UR10, URZ, URZ ;  /* 0x000000ff0a0a7290 */ /* 0x000fe4000fffe1ff */
[----:B--2---:R-:W-:Y:S01]  /*2d40*/  UISETP.GE.AND UP3, UPT, UR4, 0x1, UPT ;  /* 0x000000010400788c */ /* 0x004fe2000bf66270 */
[----:B-1----:R-:W-:-:S15]  /*2d50*/  R2UR UR19, R0 ;  /* 0x00000000001372ca */ /* 0x002fde00000e0000 */
.L_x_57:
[----:B------:R-:W-:Y:S02]  /*2d60*/  LEA R0, R10, UR6, 0x3 ;  /* 0x000000060a007c11 */ /* 0x000fe4000f8e18ff */
[----:B------:R-:W-:Y:S02]  /*2d70*/  SHF.L.U32 R2, R9, 0x1f, RZ ;  /* 0x0000001f09027819 */ /* 0x000fe400000006ff */
[----:B------:R-:W-:Y:S01]  /*2d80*/  PLOP3.LUT P0, PT, PT, PT, UP3, 0x80, 0x8 ;  /* 0x000000000008781c */ /* 0x000fe20003f0f038 */
[----:B------:R-:W-:Y:S01]  /*2d90*/  VIADD R3, R0, 0x70 ;  /* 0x0000007000037836 */ /* 0x000fe20000000000 */
[----:B-1----:R-:W1:Y:S02]  /*2da0*/  SYNCS.PHASECHK.TRANS64.TRYWAIT P1, [R0+URZ+0x60], R2 ;  /* 0x00006002000075a7 */ /* 0x002e6400080211ff */
[----:B-1--4-:R-:W-:Y:S09]  /*2db0*/  @!P1 BRA `(.L_x_51) ;  /* 0x0000004400e49947 */ /* 0x012ff20003800000 */
.L_x_124:
[----:B------:R-:W-:Y:S01]  /*2dc0*/  LEA R4, R10, UR6, 0x4 ;  /* 0x000000060a047c11 */ /* 0x000fe2000f8e20ff */
[----:B------:R-:W-:Y:S01]  /*2dd0*/  @UP3 ULEA UR4, UR17, UR6, 0x3 ;  /* 0x0000000611043291 */ /* 0x000fe2000f8e18ff */
[----:B------:R-:W-:Y:S01]  /*2de0*/  PLOP3.LUT P2, PT, PT, PT, PT, 0x80, 0x8 ;  /* 0x000000000008781c */ /* 0x000fe20003f4f070 */
[----:B------:R-:W-:Y:S01]  /*2df0*/  ULEA UR8, UR18, UR6, 0x3 ;  /* 0x0000000612087291 */ /* 0x000fe2000f8e18ff */
[----:B------:R-:W-:Y:S01]  /*2e00*/  PRMT R3, RZ, 0x654, R3 ;  /* 0x00000654ff037816 */ /* 0x000fe20000000003 */
[----:B------:R-:W-:Y:S01]  /*2e10*/  ULEA UR9, UR18, UR19, 0x6 ;  /* 0x0000001312097291 */ /* 0x000fe2000f8e30ff */
[----:B------:R-:W2:Y:S01]  /*2e20*/  LDS.128 R4, [R4+0xf0] ;  /* 0x0000f00004047984 */ /* 0x000ea20000000c00 */
[----:B-1----:R-:W-:Y:S02]  /*2e30*/  @P0 SHF.L.U32 R2, R8, 0x1f, RZ ;  /* 0x0000001f08020819 */ /* 0x002fe400000006ff */
[----:B------:R-:W-:Y:S01]  /*2e40*/  SHF.L.U32 R0, R11, 0x1f, RZ ;  /* 0x0000001f0b007819 */ /* 0x000fe200000006ff */
[----:B------:R-:W-:Y:S01]  /*2e50*/  @!PT LDS RZ, [RZ] ;  /* 0x00000000fffff984 */ /* 0x000fe20000000800 */
[----:B------:R-:W-:Y:S01]  /*2e60*/  @!PT LDS RZ, [RZ] ;  /* 0x00000000fffff984 */ /* 0x000fe20000000800 */
[----:B------:R-:W-:Y:S01]  /*2e70*/  @!PT LDS RZ, [RZ] ;  /* 0x00000000fffff984 */ /* 0x000fe20000000800 */
[----:B------:R-:W-:Y:S01]  /*2e80*/  @!PT LDS RZ, [RZ] ;  /* 0x00000000fffff984 */ /* 0x000fe20000000800 */
[----:B------:R1:W-:Y:S06]  /*2e90*/  MEMBAR.ALL.CTA ;  /* 0x0000000000007992 */ /* 0x0003ec0000008000 */
[----:B-1----:R-:W1:Y:S02]  /*2ea0*/  FENCE.VIEW.ASYNC.S ;  /* 0x00000000000073c6 */ /* 0x002e640000000000 */
[----:B-1----:R1:W-:Y:S01]  /*2eb0*/  SYNCS.ARRIVE.TRANS64.RED.A1T0 RZ, [R3+URZ], RZ ;  /* 0x000000ff03ff79a7 */ /* 0x0023e200081004ff */
[----:B------:R1:W4:Y:S01]  /*2ec0*/  @P0 SYNCS.PHASECHK.TRANS64.TRYWAIT P2, [UR4], R2 ;  /* 0x00000002ff0005a7 */ /* 0x0003220008041104 */
[----:B--2---:R-:W-:Y:S01]  /*2ed0*/  LOP3.LUT P1, RZ, R6, 0x1, RZ, 0xc0, !PT ;  /* 0x0000000106ff7812 */ /* 0x004fe2000782c0ff */
[----:B------:R-:W2:Y:S02]  /*2ee0*/  SYNCS.PHASECHK.TRANS64.TRYWAIT P0, [UR8+0xa0], R0 ;  /* 0x0000a000ff0075a7 */ /* 0x000ea40008001108 */
[----:B-12-4-:R-:W-:Y:S10]  /*2ef0*/  @!P0 BRA `(.L_x_52) ;  /* 0x0000004400a88947 */ /* 0x016ff40003800000 */
.L_x_126:
[----:B------:R-:W-:Y:S01]  /*2f00*/  IADD3 R10, PT, PT, R10, 0x1, RZ ;  /* 0x000000010a0a7810 */ /* 0x000fe20007ffe0ff */
[----:B------:R-:W-:Y:S06]  /*2f10*/  BRA.U !UP3, `(.L_x_53) ;  /* 0x000000010b987547 */ /* 0x000fec000b800000 */
[----:B------:R-:W-:Y:S01]  /*2f20*/  UPLOP3.LUT UP4, UPT, UPT, UPT, UPT, 0x40, 0x4 ;  /* 0x000000000004789c */ /* 0x000fe20003f8e870 */
[----:B------:R-:W-:Y:S01]  /*2f30*/  UMOV UR16, UR10 ;  /* 0x0000000a00107c82 */ /* 0x000fe20008000000 */
[----:B------:R-:W-:Y:S01]  /*2f40*/  UMOV UR15, UR5 ;  /* 0x00000005000f7c82 */ /* 0x000fe20008000000 */
[----:B------:R-:W-:-:S08]  /*2f50*/  UMOV UR14, UR17 ;  /* 0x00000011000e7c82 */ /* 0x000fd00008000000 */
.L_x_56:
[----:B------:R-:W-:Y:S02]  /*2f60*/  UIADD3 UR16, UPT, UPT, UR16, 0x1, URZ ;  /* 0x0000000110107890 */ /* 0x000fe4000fffe0ff */
[----:B--2---:R-:W-:Y:S02]  /*2f70*/  ULEA UR7, UR14, UR6, 0x3 ;  /* 0x000000060e077291 */ /* 0x004fe4000f8e18ff */
[----:B------:R-:W-:Y:S01]  /*2f80*/  UISETP.NE.AND UP0, UPT, UR16, URZ, UPT ;  /* 0x000000ff1000728c */ /* 0x000fe2000bf05270 */
[----:B----4-:R-:W-:Y:S10]  /*2f90*/  @P2 BRA `(.L_x_54) ;  /* 0x00000000000c2947 */ /* 0x010ff40003800000 */
[----:B-1----:R-:W-:Y:S04]  /*2fa0*/  SHF.L.U32 R2, R8, 0x1f, RZ ;  /* 0x0000001f08027819 */ /* 0x002fe800000006ff */
[----:B------:R-:W1:Y:S02]  /*2fb0*/  SYNCS.PHASECHK.TRANS64.TRYWAIT P0, [UR7], R2 ;  /* 0x00000002ff0075a7 */ /* 0x000e640008001107 */
[----:B-1----:R-:W-:Y:S05]  /*2fc0*/  @!P0 BRA `(.L_x_55) ;  /* 0x00000044008c8947 */ /* 0x002fea0003800000 */
.L_x_54:
[----:B------:R-:W-:Y:S01]  /*2fd0*/  UISETP.NE.AND UP1, UPT, UR15, 0x1, UPT ;  /* 0x000000010f00788c */ /* 0x000fe2000bf25270 */
[----:B------:R-:W-:Y:S01]  /*2fe0*/  PLOP3.LUT P2, PT, PT, PT, PT, 0x80, 0x8 ;  /* 0x000000000008781c */ /* 0x000fe20003f4f070 */
[----:B------:R-:W-:Y:S02]  /*2ff0*/  UIADD3 UR17, UPT, UPT, UR14, 0x1, URZ ;  /* 0x000000010e117890 */ /* 0x000fe4000fffe0ff */
[----:B------:R-:W-:Y:S02]  /*3000*/  ULEA UR24, UR14, UR12, 0x8 ;  /* 0x0000000c0e187291 */ /* 0x000fe4000f8e40ff */
[----:B------:R-:W-:Y:S01]  /*3010*/  UISETP.NE.AND UP2, UPT, UR17, 0x2, UPT ;  /* 0x000000021100788c */ /* 0x000fe2000bf45270 */
[----:B------:R-:W-:Y:S01]  /*3020*/  PLOP3.LUT P0, PT, PT, PT, UP1, 0x80, 0x8 ;  /* 0x000000000008781c */ /* 0x000fe20003f0f018 */
[----:B------:R-:W-:Y:S02]  /*3030*/  ULEA UR26, UR14, UR11, 0x9 ;  /* 0x0000000b0e1a7291 */ /* 0x000fe4000f8e48ff */
[----:B------:R-:W-:Y:S02]  /*3040*/  USEL UR13, URZ, 0x1, UP2 ;  /* 0x00000001ff0d7887 */ /* 0x000fe40009000000 */
[----:B------:R-:W-:Y:S02]  /*3050*/  USEL UR17, UR17, URZ, UP2 ;  /* 0x000000ff11117287 */ /* 0x000fe40009000000 */
[----:B------:R-:W-:Y:S02]  /*3060*/  UIADD3 UR30, UPT, UPT, UR24, 0x2, URZ ;  /* 0x00000002181e7890 */ /* 0x000fe4000fffe0ff */
[----:B------:R-:W-:Y:S01]  /*3070*/  @UP1 ULEA UR4, UR17, UR6, 0x3 ;  /* 0x0000000611041291 */ /* 0x000fe2000f8e18ff */
[----:B------:R-:W-:Y:S01]  /*3080*/  LOP3.LUT R8, R8, UR13, RZ, 0x3c, !PT ;  /* 0x0000000d08087c12 */ /* 0x000fe2000f8e3cff */
[----:B------:R-:W-:Y:S02]  /*3090*/  UIADD3 UR28, UPT, UPT, UR26, 0x2, URZ ;  /* 0x000000021a1c7890 */ /* 0x000fe4000fffe0ff */
[----:B------:R-:W-:Y:S01]  /*30a0*/  UIADD3 UR7, UPT, UPT, UR7, 0x10, URZ ;  /* 0x0000001007077890 */ /* 0x000fe2000fffe0ff */
[----:B-1----:R-:W-:Y:S01]  /*30b0*/  @P0 SHF.L.U32 R0, R8, 0x1f, RZ ;  /* 0x0000001f08000819 */ /* 0x002fe200000006ff */
[----:B------:R-:W-:Y:S01]  /*30c0*/  UMOV UR25, 0x80004020 ;  /* 0x8000402000197882 */ /* 0x000fe20000000000 */
[----:B------:R-:W-:Y:S01]  /*30d0*/  UMOV UR27, 0x80004020 ;  /* 0x80004020001b7882 */ /* 0x000fe20000000000 */
[----:B------:R-:W-:Y:S01]  /*30e0*/  UMOV UR31, 0x80004020 ;  /* 0x80004020001f7882 */ /* 0x000fe20000000000 */
[----:B------:R2:W4:Y:S01]  /*30f0*/  @P0 SYNCS.PHASECHK.TRANS64.TRYWAIT P2, [UR4], R0 ;  /* 0x00000000ff0005a7 */ /* 0x0005220008041104 */
[----:B------:R-:W-:Y:S01]  /*3100*/  UIADD3 UR15, UPT, UPT, UR15, -0x1, URZ ;  /* 0xffffffff0f0f7890 */ /* 0x000fe2000fffe0ff */
[----:B------:R2:W-:Y:S01]  /*3110*/  UTCHMMA gdesc[UR26], gdesc[UR24], tmem[UR9], tmem[UR22], idesc[UR23], UP4 ;  /* 0x00ff16181a0075ea */ /* 0x0005e2000a000009 */
[----:B------:R-:W-:Y:S01]  /*3120*/  UPLOP3.LUT UP4, UPT, UPT, UPT, UPT, 0x80, 0x8 ;  /* 0x000000000008789c */ /* 0x000fe20003f8f070 */
[----:B------:R-:W-:Y:S01]  /*3130*/  UMOV UR29, 0x80004020 ;  /* 0x80004020001d7882 */ /* 0x000fe20000000000 */
[----:B------:R-:W-:Y:S01]  /*3140*/  UMOV UR14, UR17 ;  /* 0x00000011000e7c82 */ /* 0x000fe20008000000 */
[----:B------:R2:W-:Y:S01]  /*3150*/  UTCHMMA gdesc[UR28], gdesc[UR30], tmem[UR9], tmem[UR20], idesc[UR21], UPT ;  /* 0x00ff141e1c0075ea */ /* 0x0005e2000b800009 */
[----:B------:R2:W-:Y:S01]  /*3160*/  UTCBAR [UR7], URZ ;  /* 0x000000ff070073e9 */ /* 0x0005e200080000ff */
[----:B------:R-:W-:Y:S06]  /*3170*/  BRA.U UP0, `(.L_x_56) ;  /* 0xfffffffd00787547 */ /* 0x000fec000b83ffff */
.L_x_53:
[----:B------:R-:W-:Y:S01]  /*3180*/  UIADD3 UR18, UPT, UPT, UR18, 0x1, URZ ;  /* 0x0000000112127890 */ /* 0x000fe2000fffe0ff */
[C---:B------:R-:W-:Y:S01]  /*3190*/  ISETP.NE.AND P0, PT, R10.reuse, 0x2, PT ;  /* 0x000000020a00780c */ /* 0x040fe20003f05270 */
[----:B------:R-:W-:Y:S02]  /*31a0*/  UIADD3 UR8, UPT, UPT, UR8, 0x80, URZ ;  /* 0x0000008008087890 */ /* 0x000fe4000fffe0ff */
[----:B------:R-:W-:Y:S01]  /*31b0*/  UISETP.NE.AND UP0, UPT, UR18, 0x4, UPT ;  /* 0x000000041200788c */ /* 0x000fe2000bf05270 */
[----:B-12---:R-:W-:Y:S02]  /*31c0*/  SEL R0, RZ, 0x1, P0 ;  /* 0x00000001ff007807 */ /* 0x006fe40000000000 */
[----:B------:R-:W-:Y:S01]  /*31d0*/  SEL R10, R10, RZ, P0 ;  /* 0x000000ff0a0a7207 */ /* 0x000fe20000000000 */
[----:B------:R-:W-:Y:S01]  /*31e0*/  USEL UR4, URZ, 0x1, UP0 ;  /* 0x00000001ff047887 */ /* 0x000fe20008000000 */
[----:B------:R-:W-:Y:S01]  /*31f0*/  LOP3.LUT R9, R9, R0, RZ, 0x3c, !PT ;  /* 0x0000000009097212 */ /* 0x000fe200078e3cff */
[----:B------:R-:W-:Y:S01]  /*3200*/  USEL UR18, UR18, URZ, UP0 ;  /* 0x000000ff12127287 */ /* 0x000fe20008000000 */
[----:B------:R1:W-:Y:S03]  /*3210*/  UTCBAR [UR8], URZ ;  /* 0x000000ff080073e9 */ /* 0x0003e600080000ff */
[----:B------:R-:W-:Y:S01]  /*3220*/  LOP3.LUT R11, R11, UR4, RZ, 0x3c, !PT ;  /* 0x000000040b0b7c12 */ /* 0x000fe2000f8e3cff */
[----:B------:R-:W-:Y:S07]  /*3230*/  @P1 BRA `(.L_x_57) ;  /* 0xfffffff800c81947 */ /* 0x000fee000383ffff */
[----:B------:R-:W2:Y:S01]  /*3240*/  S2UR UR4, SR_CgaCtaId ;  /* 0x00000000000479c3 */ /* 0x000ea20000008800 */
[----:B------:R-:W-:Y:S01]  /*3250*/  ELECT P0, URZ, PT ;  /* 0x0000000000ff782f */ /* 0x000fe20003800000 */
[----:B------:R-:W-:Y:S01]  /*3260*/  IMAD.MOV.U32 R0, RZ, RZ, 0x1 ;  /* 0x00000001ff007424 */ /* 0x000fe200078e00ff */
[----:B------:R-:W-:Y:S01]  /*3270*/  UIADD3 UR6, UPT, UPT, UR6, 0xa0, URZ ;  /* 0x000000a006067890 */ /* 0x000fe2000fffe0ff */
[----:B------:R-:W-:Y:S01]  /*3280*/  SHF.L.U32 R2, R11, 0x1f, RZ ;  /* 0x0000001f0b027819 */ /* 0x000fe200000006ff */
[----:B------:R-:W-:-:S03]  /*3290*/  UMOV UR5, 0x40 ;  /* 0x0000004000057882 */ /* 0x000fc60000000000 */
[----:B------:R-:W-:Y:S01]  /*32a0*/  UVIRTCOUNT.DEALLOC.SMPOOL 0x80 ;  /* 0x000000800000784c */ /* 0x000fe20000000000 */
[----:B--2---:R-:W-:Y:S02]  /*32b0*/  ULEA UR4, UR4, UR5, 0x18 ;  /* 0x0000000504047291 */ /* 0x004fe4000f8ec0ff */
[----:B------:R-:W-:-:S07]  /*32c0*/  ULEA UR5, UR18, UR6, 0x3 ;  /* 0x0000000612057291 */ /* 0x000fce000f8e18ff */
[----:B------:R2:W-:Y:S02]  /*32d0*/  @P0 STS.U8 [UR4+0x1c], R0 ;  /* 0x00001c00ff000988 */ /* 0x0005e40008000004 */
[----:B------:R-:W3:Y:S02]  /*32e0*/  SYNCS.PHASECHK.TRANS64.TRYWAIT P0, [UR5], R2 ;  /* 0x00000002ff0075a7 */ /* 0x000ee40008001105 */
[----:B--23--:R-:W-:Y:S05]  /*32f0*/  @!P0 BRA `(.L_x_58) ;  /* 0x0000004000d88947 */ /* 0x00cfea0003800000 */
.L_x_129:
[----:B------:R-:W-:-:S04]  /*3300*/  UIADD3 UR7, UPT, UPT, UR18, 0x1, URZ ;  /* 0x0000000112077890 */ /* 0x000fc8000fffe0ff */
[----:B------:R-:W-:-:S04]  /*3310*/  UISETP.NE.AND UP0, UPT, UR7, 0x4, UPT ;  /* 0x000000040700788c */ /* 0x000fc8000bf05270 */
[----:B-1----:R-:W-:Y:S02]  /*3320*/  USEL UR8, URZ, 0x1, UP0 ;  /* 0x00000001ff087887 */ /* 0x002fe40008000000 */
[----:B------:R-:W-:-:S04]  /*3330*/  USEL UR7, UR7, URZ, UP0 ;  /* 0x000000ff07077287 */ /* 0x000fc80008000000 */
[----:B------:R-:W-:Y:S01]  /*3340*/  ULEA UR5, UR7, UR6, 0x3 ;  /* 0x0000000607057291 */ /* 0x000fe2000f8e18ff */
[----:B--2---:R-:W-:-:S04]  /*3350*/  LOP3.LUT R2, R11, UR8, RZ, 0x3c, !PT ;  /* 0x000000080b027c12 */ /* 0x004fc8000f8e3cff */
[----:B------:R-:W-:-:S04]  /*3360*/  SHF.L.U32 R3, R2, 0x1f, RZ ;  /* 0x0000001f02037819 */ /* 0x000fc800000006ff */
[----:B------:R-:W1:Y:S02]  /*3370*/  SYNCS.PHASECHK.TRANS64.TRYWAIT P0, [UR5], R3 ;  /* 0x00000003ff0075a7 */ /* 0x000e640008001105 */
[----:B-1----:R-:W-:Y:S05]  /*3380*/  @!P0 BRA `(.L_x_59) ;  /* 0x0000004000cc8947 */ /* 0x002fea0003800000 */
.L_x_131:
[----:B------:R-:W-:-:S04]  /*3390*/  UIADD3 UR7, UPT, UPT, UR7, 0x1, URZ ;  /* 0x0000000107077890 */ /* 0x000fc8000fffe0ff */
[----:B------:R-:W-:-:S04]  /*33a0*/  UISETP.NE.AND UP0, UPT, UR7, 0x4, UPT ;  /* 0x000000040700788c */ /* 0x000fc8000bf05270 */
[----:B------:R-:W-:Y:S02]  /*33b0*/  USEL UR8, URZ, 0x1, UP0 ;  /* 0x00000001ff087887 */ /* 0x000fe40008000000 */
[----:B------:R-:W-:-:S04]  /*33c0*/  USEL UR7, UR7, URZ, UP0 ;  /* 0x000000ff07077287 */ /* 0x000fc80008000000 */
[----:B------:R-:W-:Y:S01]  /*33d0*/  ULEA UR5, UR7, UR6, 0x3 ;  /* 0x0000000607057291 */ /* 0x000fe2000f8e18ff */
[----:B------:R-:W-:-:S04]  /*33e0*/  LOP3.LUT R2, R2, UR8, RZ, 0x3c, !PT ;  /* 0x0000000802027c12 */ /* 0x000fc8000f8e3cff */
[----:B-1----:R-:W-:-:S04]  /*33f0*/  SHF.L.U32 R3, R2, 0x1f, RZ ;  /* 0x0000001f02037819 */ /* 0x002fc800000006ff */
[----:B------:R-:W1:Y:S02]  /*3400*/  SYNCS.PHASECHK.TRANS64.TRYWAIT P0, [UR5], R3 ;  /* 0x00000003ff0075a7 */ /* 0x000e640008001105 */
[----:B-1----:R-:W-:Y:S05]  /*3410*/  @!P0 BRA `(.L_x_60) ;  /* 0x0000004000c08947 */ /* 0x002fea0003800000 */
.L_x_133:
[----:B------:R-:W-:-:S04]  /*3420*/  UIADD3 UR7, UPT, UPT, UR7, 0x1, URZ ;  /* 0x0000000107077890 */ /* 0x000fc8000fffe0ff */
[----:B------:R-:W-:-:S04]  /*3430*/  UISETP.NE.AND UP0, UPT, UR7, 0x4, UPT ;  /* 0x000000040700788c */ /* 0x000fc8000bf05270 */
[----:B------:R-:W-:Y:S02]  /*3440*/  USEL UR5, URZ, 0x1, UP0 ;  /* 0x00000001ff057887 */ /* 0x000fe40008000000 */
[----:B------:R-:W-:-:S04]  /*3450*/  USEL UR7, UR7, URZ, UP0 ;  /* 0x000000ff07077287 */ /* 0x000fc80008000000 */
[----:B------:R-:W-:Y:S01]  /*3460*/  ULEA UR7, UR7, UR6, 0x3 ;  /* 0x0000000607077291 */ /* 0x000fe2000f8e18ff */
[----:B------:R-:W-:-:S04]  /*3470*/  LOP3.LUT R2, R2, UR5, RZ, 0x3c, !PT ;  /* 0x0000000502027c12 */ /* 0x000fc8000f8e3cff */
[----:B------:R-:W-:-:S04]  /*3480*/  SHF.L.U32 R2, R2, 0x1f, RZ ;  /* 0x0000001f02027819 */ /* 0x000fc800000006ff */
[----:B------:R-:W2:Y:S02]  /*3490*/  SYNCS.PHASECHK.TRANS64.TRYWAIT P0, [UR7], R2 ;  /* 0x00000002ff0075a7 */ /* 0x000ea40008001107 */
[----:B--2---:R-:W-:Y:S05]  /*34a0*/  @!P0 BRA `(.L_x_61) ;  /* 0x0000004000b48947 */ /* 0x004fea0003800000 */
.L_x_135:
[----:B------:R-:W-:Y:S01]  /*34b0*/  NOP ;  /* 0x0000000000007918 */ /* 0x000fe20000000000 */
[----:B-1----:R-:W1:Y:S01]  /*34c0*/  LDS R0, [UR4+0x14] ;  /* 0x00001404ff007984 */ /* 0x002e620008000800 */
[----:B------:R-:W-:Y:S01]  /*34d0*/  ULOP3.LUT UR6, UR19, 0xffff, URZ, 0xc0, !UPT ;  /* 0x0000ffff13067892 */ /* 0x000fe2000f8ec0ff */
[----:B------:R-:W-:Y:S01]  /*34e0*/  UMOV UR8, 0xffff ;  /* 0x0000ffff00087882 */ /* 0x000fe20000000000 */
[----:B------:R-:W-:Y:S02]  /*34f0*/  UMOV UR5, 0x1 ;  /* 0x0000000100057882 */ /* 0x000fe40000000000 */
[----:B------:R-:W-:-:S04]  /*3500*/  USHF.R.U32.HI UR6, URZ, 0x5, UR6 ;  /* 0x00000005ff067899 */ /* 0x000fc80008011606 */
[----:B------:R-:W-:Y:S02]  /*3510*/  USHF.L.U32 UR8, UR8, UR6, URZ ;  /* 0x0000000608087299 */ /* 0x000fe400080006ff */
[----:B------:R-:W-:-:S04]  /*3520*/  USHF.L.U32 UR5, UR5, UR6, URZ ;  /* 0x0000000605057299 */ /* 0x000fc800080006ff */
[----:B-1----:R-:W-:-:S04]  /*3530*/  LOP3.LUT R0, R0, UR8, RZ, 0xc0, !PT ;  /* 0x0000000800007c12 */ /* 0x002fc8000f8ec0ff */
[----:B------:R-:W-:-:S13]  /*3540*/  ISETP.NE.AND P0, PT, R0, UR8, PT ;  /* 0x0000000800007c0c */ /* 0x000fda000bf05270 */
[----:B------:R-:W-:Y:S05]  /*3550*/  @P0 BRA `(.L_x_62) ;  /* 0x0000000000580947 */ /* 0x000fea0003800000 */
[----:B------:R-:W1:Y:S02]  /*3560*/  LDS R0, [UR4+0x18] ;  /* 0x00001804ff007984 */ /* 0x000e640008000800 */
[----:B-1----:R-:W-:-:S04]  /*3570*/  LOP3.LUT R0, R0, UR5, RZ, 0xc0, !PT ;  /* 0x0000000500007c12 */ /* 0x002fc8000f8ec0ff */
[----:B------:R-:W-:-:S13]  /*3580*/  ISETP.NE.AND P0, PT, R0, UR5, PT ;  /* 0x0000000500007c0c */ /* 0x000fda000bf05270 */
[----:B------:R-:W-:Y:S05]  /*3590*/  @P0 BRA `(.L_x_63) ;  /* 0x00000000003c0947 */ /* 0x000fea0003800000 */
[----:B------:R-:W1:Y:S01]  /*35a0*/  S2R R2, SR_LANEID ;  /* 0x0000000000027919 */ /* 0x000e620000000000 */
[----:B------:R-:W-:Y:S01]  /*35b0*/  ULOP3.LUT UR8, URZ, UR8, URZ, 0x33, !UPT ;  /* 0x00000008ff087292 */ /* 0x000fe2000f8e33ff */
[----:B------:R-:W-:Y:S02]  /*35c0*/  VOTEU.ANY UR7, UPT, PT ;  /* 0x0000000000077886 */ /* 0x000fe400038e0100 */
[----:B------:R-:W-:-:S03]  /*35d0*/  UFLO.U32 UR7, UR7 ;  /* 0x00000007000772bd */ /* 0x000fc600080e0000 */
[----:B------:R-:W-:-:S04]  /*35e0*/  IMAD.U32 R0, RZ, RZ, UR8 ;  /* 0x00000008ff007e24 */ /* 0x000fc8000f8e00ff */
[----:B------:R2:W3:Y:S02]  /*35f0*/  REDUX UR6, R0 ;  /* 0x00000000000673c4 */ /* 0x0004e40000000000 */
[----:B------:R1:W-:Y:S02]  /*3600*/  UTCATOMSWS.AND URZ, UR8 ;  /* 0x0000000800ff79e3 */ /* 0x0003e40008000000 */
[----:B-1----:R-:W-:Y:S02]  /*3610*/  ISETP.EQ.U32.AND P0, PT, R2, UR7, PT ;  /* 0x0000000702007c0c */ /* 0x002fe4000bf02070 */
[----:B--2---:R-:W-:Y:S02]  /*3620*/  LOP3.LUT R0, RZ, UR5, RZ, 0x33, !PT ;  /* 0x00000005ff007c12 */ /* 0x004fe4000f8e33ff */
[----:B---3--:R-:W-:Y:S02]  /*3630*/  MOV R2, UR6 ;  /* 0x0000000600027c02 */ /* 0x008fe40008000f00 */
[----:B------:R-:W1:Y:S07]  /*3640*/  REDUX UR5, R0 ;  /* 0x00000000000573c4 */ /* 0x000e6e0000000000 */
[----:B------:R2:W-:Y:S01]  /*3650*/  @P0 ATOMS.AND RZ, [UR4+0x14], R2 ;  /* 0x00001402ffff098c */ /* 0x0005e2000a800004 */
[----:B-1----:R-:W-:-:S05]  /*3660*/  IMAD.U32 R0, RZ, RZ, UR5 ;  /* 0x00000005ff007e24 */ /* 0x002fca000f8e00ff */
[----:B------:R2:W-:Y:S01]  /*3670*/  @P0 ATOMS.AND RZ, [UR4+0x18], R0 ;  /* 0x00001800ffff098c */ /* 0x0005e2000a800004 */
[----:B------:R-:W-:Y:S05]  /*3680*/  BRA `(.L_x_64) ;  /* 0x0000000000147947 */ /* 0x000fea0003800000 */
.L_x_63:
[----:B------:R-:W-:Y:S02]  /*3690*/  MOV R2, 0x36b0 ;  /* 0x000036b000027802 */ /* 0x000fe40000000f00 */
[----:B----45:R-:W-:Y:S05]  /*36a0*/  CALL.REL.NOINC `($__internal_0_$__cuda_sm10x_tcgen05_guardrail_trap_col_being_dealloced_not_returned_by_alloc) ;  /* 0x0000004400287944 */ /* 0x030fea0003c00000 */
[----:B------:R-:W-:Y:S05]  /*36b0*/  BRA `(.L_x_64) ;  /* 0x0000000000087947 */ /* 0x000fea0003800000 */
.L_x_62:
[----:B------:R-:W-:Y:S02]  /*36c0*/  MOV R2, 0x36e0 ;  /* 0x000036e000027802 */ /* 0x000fe40000000f00 */
[----:B----45:R-:W-:Y:S05]  /*36d0*/  CALL.REL.NOINC `($__internal_2_$__cuda_sm10x_tcgen05_guardrail_trap_unallocated_columns_being_dealloced) ;  /* 0x0000004400347944 */ /* 0x030fea0003c00000 */
.L_x_64:
[----:B------:R-:W-:Y:S01]  /*36e0*/  NOP ;  /* 0x0000000000007918 */ /* 0x000fe20000000000 */
[----:B------:R-:W-:Y:S05]  /*36f0*/  EXIT ;  /* 0x000000000000794d */ /* 0x000fea0003800000 */
.L_x_46:
[----:B------:R-:W-:-:S09]  /*3700*/  UISETP.NE.OR UP2, UPT, UR8, 0x3, !UP2 ;  /* 0x000000030800788c */ /* 0x000fd2000d745670 */
[----:B------:R-:W-:Y:S05]  /*3710*/  BRA.U UP2, `(.L_x_65) ;  /* 0x0000000d02b07547 */ /* 0x000fea000b800000 */
[----:B------:R-:W1:Y:S01]  /*3720*/  LDC R0, c[0x0][0xb30] ;  /* 0x0002cc00ff007b82 */ /* 0x000e620000000800 */
[----:B------:R-:W2:Y:S01]  /*3730*/  LDCU.64 UR8, c[0x0][0x888] ;  /* 0x00011100ff0877ac */ /* 0x000ea20008000a00 */
[----:B------:R-:W-:Y:S02]  /*3740*/  HFMA2 R27, -RZ, RZ, 0, 0 ;  /* 0x00000000ff1b7431 */ /* 0x000fe400000001ff */
[----:B------:R-:W-:Y:S01]  /*3750*/  IMAD.MOV.U32 R29, RZ, RZ, 0x1 ;  /* 0x00000001ff1d7424 */ /* 0x000fe200078e00ff */
[----:B------:R-:W-:Y:S01]  /*3760*/  MOV R25, 0x2000 ;  /* 0x0000200000197802 */ /* 0x000fe20000000f00 */
[----:B------:R-:W4:Y:S01]  /*3770*/  LDCU.64 UR4, c[0x0][0x890] ;  /* 0x00011200ff0477ac */ /* 0x000f220008000a00 */
[----:B------:R-:W-:Y:S01]  /*3780*/  IMAD.MOV.U32 R28, RZ, RZ, RZ ;  /* 0x000000ffff1c7224 */ /* 0x000fe200078e00ff */
[----:B------:R-:W3:Y:S01]  /*3790*/  LDC R24, c[0x0][0x370] ;  /* 0x0000dc00ff187b82 */ /* 0x000ee20000000800 */
[----:B------:R-:W-:Y:S01]  /*37a0*/  UMOV UR7, 0x400 ;  /* 0x0000040000077882 */ /* 0x000fe20000000000 */
[----:B------:R-:W-:-:S02]  /*37b0*/  UPLOP3.LUT UP1, UPT, UPT, UPT, UPT, 0x40, 0x4 ;  /* 0x000000000004789c */ /* 0x000fc40003f2e870 */
[----:B------:R-:W-:Y:S01]  /*37c0*/  ULEA UR7, UR37, UR7, 0x18 ;  /* 0x0000000725077291 */ /* 0x000fe2000f8ec0ff */
[----:B------:R-:W-:-:S03]  /*37d0*/  UMOV UR13, URZ ;  /* 0x000000ff000d7c82 */ /* 0x000fc60008000000 */
[----:B------:R-:W3:Y:S01]  /*37e0*/  LDC R3, c[0x0][0xb0c] ;  /* 0x0002c300ff037b82 */ /* 0x000ee20000000800 */
[----:B--2---:R-:W-:Y:S02]  /*37f0*/  UISETP.NE.U32.AND UP3, UPT, UR8, URZ, UPT ;  /* 0x000000ff0800728c */ /* 0x004fe4000bf65070 */
[----:B----4-:R-:W-:-:S05]  /*3800*/  UISETP.NE.U32.AND UP4, UPT, UR4, URZ, UPT ;  /* 0x000000ff0400728c */ /* 0x010fca000bf85070 */
[----:B------:R-:W2:Y:S01]  /*3810*/  LDC R18, c[0x0][0xb20] ;  /* 0x0002c800ff127b82 */ /* 0x000ea20000000800 */
[----:B-1----:R-:W-:Y:S01]  /*3820*/  ISETP.NE.AND P1, PT, R0, 0x1, PT ;  /* 0x000000010000780c */ /* 0x002fe20003f25270 */
[----:B------:R-:W-:Y:S02]  /*3830*/  UISETP.NE.AND.EX UP3, UPT, UR9, URZ, UPT, UP3 ;  /* 0x000000ff0900728c */ /* 0x000fe4000bf65330 */
[----:B------:R-:W-:-:S04]  /*3840*/  UISETP.NE.AND.EX UP4, UPT, UR5, URZ, UPT, UP4 ;  /* 0x000000ff0500728c */ /* 0x000fc8000bf85340 */
[----:B------:R-:W1:Y:S08]  /*3850*/  LDC.64 R30, c[0x0][0x348] ;  /* 0x0000d200ff1e7b82 */ /* 0x000e700000000a00 */
[----:B------:R-:W4:Y:S08]  /*3860*/  LDC.64 R16, c[0x0][0xb10] ;  /* 0x0002c400ff107b82 */ /* 0x000f300000000a00 */
[----:B------:R-:W1:Y:S08]  /*3870*/  LDC.64 R6, c[0x0][0xb18] ;  /* 0x0002c600ff067b82 */ /* 0x000e700000000a00 */
[----:B------:R-:W1:Y:S08]  /*3880*/  LDC.64 R4, c[0x0][0xb28] ;  /* 0x0002ca00ff047b82 */ /* 0x000e700000000a00 */
[----:B--23--:R-:W1:Y:S02]  /*3890*/  LDC R19, c[0x0][0x374] ;  /* 0x0000dd00ff137b82 */ /* 0x00ce640000000800 */
.L_x_74:
[C---:B------:R-:W-:Y:S02]  /*38a0*/  LEA R0, R28.reuse, UR7, 0x3 ;  /* 0x000000071c007c11 */ /* 0x040fe4000f8e18ff */
[----:B------:R-:W-:Y:S02]  /*38b0*/  SHF.L.U32 R2, R27, 0x1f, RZ ;  /* 0x0000001f1b027819 */ /* 0x000fe400000006ff */
[----:B------:R-:W-:Y:S02]  /*38c0*/  LEA R20, R28, UR7, 0x4 ;  /* 0x000000071c147c11 */ /* 0x000fe4000f8e20ff */
[----:B--2---:R-:W2:Y:S02]  /*38d0*/  SYNCS.PHASECHK.TRANS64.TRYWAIT P0, [R0+URZ+0x60], R2 ;  /* 0x00006002000075a7 */ /* 0x004ea400080011ff */
[----:B--2---:R-:W-:Y:S05]  /*38e0*/  @!P0 BRA `(.L_x_66) ;  /* 0x0000003c00bc8947 */ /* 0x004fea0003800000 */
.L_x_136:
[----:B------:R-:W-:Y:S01]  /*38f0*/  ISETP.GE.AND P0, PT, R40, 0x1, PT ;  /* 0x000000012800780c */ /* 0x000fe20003f06270 */
[----:B------:R-:W3:Y:S01]  /*3900*/  LDS.128 R20, [R20+0xf0] ;  /* 0x0000f00014147984 */ /* 0x000ee20000000c00 */
[----:B--2---:R-:W-:Y:S01]  /*3910*/  VIADD R0, R0, 0x70 ;  /* 0x0000007000007836 */ /* 0x004fe20000000000 */
[----:B------:R-:W-:Y:S01]  /*3920*/  @!PT LDS RZ, [RZ] ;  /* 0x00000000fffff984 */ /* 0x000fe20000000800 */
[----:B------:R-:W-:Y:S01]  /*3930*/  @!PT LDS RZ, [RZ] ;  /* 0x00000000fffff984 */ /* 0x000fe20000000800 */
[----:B------:R-:W-:Y:S01]  /*3940*/  @!PT LDS RZ, [RZ] ;  /* 0x00000000fffff984 */ /* 0x000fe20000000800 */
[----:B------:R-:W-:Y:S01]  /*3950*/  @!PT LDS RZ, [RZ] ;  /* 0x00000000fffff984 */ /* 0x000fe20000000800 */
[----:B------:R2:W-:Y:S06]  /*3960*/  MEMBAR.ALL.CTA ;  /* 0x0000000000007992 */ /* 0x0005ec0000008000 */
[----:B--2---:R-:W2:Y:S01]  /*3970*/  FENCE.VIEW.ASYNC.S ;  /* 0x00000000000073c6 */ /* 0x004ea20000000000 */
[----:B------:R-:W-:Y:S04]  /*3980*/  PRMT R0, RZ, 0x654, R0 ;  /* 0x00000654ff007816 */ /* 0x000fe80000000000 */
[----:B--2---:R2:W-:Y:S01]  /*3990*/  SYNCS.ARRIVE.TRANS64.RED.A1T0 RZ, [R0+URZ], RZ ;  /* 0x000000ff00ff79a7 */ /* 0x0045e200081004ff */
[----:B---3--:R-:W-:Y:S11]  /*39a0*/  LOP3.LUT P3, RZ, R22, 0x1, RZ, 0xc0, !PT ;  /* 0x0000000116ff7812 */ /* 0x008ff6000786c0ff */
[----:B------:R-:W-:Y:S02]  /*39b0*/  @!UPT UIADD3 URZ, UPT, UPT, URZ, URZ, URZ ;  /* 0x000000fffffff290 */ /* 0x000fe4000fffe0ff */
[----:B------:R-:W-:Y:S02]  /*39c0*/  @P3 MOV R11, R20 ;  /* 0x00000014000b3202 */ /* 0x000fe40000000f00 */
[----:B------:R-:W-:Y:S01]  /*39d0*/  @P3 LOP3.LUT R10, R21, 0xffff, RZ, 0xc0, !PT ;  /* 0x0000ffff150a3812 */ /* 0x000fe200078ec0ff */
[----:B--2---:R-:W-:Y:S06]  /*39e0*/  @!P0 BRA `(.L_x_67) ;  /* 0x0000000000a48947 */ /* 0x004fec0003800000 */
[-C--:B-1----:R-:W-:Y:S01]  /*39f0*/  IMAD.HI.U32 R0, R19, R7.reuse, RZ ;  /* 0x0000000713007227 */ /* 0x082fe200078e00ff */
[----:B------:R-:W-:Y:S02]  /*3a00*/  ISETP.NE.AND P0, PT, R6, 0x1, PT ;  /* 0x000000010600780c */ /* 0x000fe40003f05270 */
[----:B------:R-:W-:Y:S01]  /*3a10*/  ISETP.NE.AND P2, PT, R40, 0x1, PT ;  /* 0x000000012800780c */ /* 0x000fe20003f45270 */
[----:B----4-:R-:W-:Y:S01]  /*3a20*/  IMAD.HI.U32 R9, R24, R16, RZ ;  /* 0x0000001018097227 */ /* 0x010fe200078e00ff */
[----:B------:R-:W-:Y:S02]  /*3a30*/  SHF.R.U32.HI R0, RZ, R18, R0 ;  /* 0x00000012ff007219 */ /* 0x000fe40000011600 */
[----:B------:R-:W-:Y:S01]  /*3a40*/  ISETP.NE.AND P4, PT, R3, 0x1, PT ;  /* 0x000000010300780c */ /* 0x000fe20003f85270 */
[----:B------:R-:W-:Y:S01]  /*3a50*/  IMAD.HI.U32 R13, R10, R7, RZ ;  /* 0x000000070a0d7227 */ /* 0x000fe200078e00ff */
[----:B------:R-:W-:Y:S02]  /*3a60*/  SHF.R.U32.HI R9, RZ, R17, R9 ;  /* 0x00000011ff097219 */ /* 0x000fe40000011609 */
[----:B------:R-:W-:Y:S01]  /*3a70*/  SEL R0, R19, R0, !P0 ;  /* 0x0000000013007207 */ /* 0x000fe20004000000 */
[----:B------:R-:W-:Y:S01]  /*3a80*/  IMAD.HI.U32 R12, R11, R16, RZ ;  /* 0x000000100b0c7227 */ /* 0x000fe200078e00ff */
[----:B------:R-:W-:Y:S03]  /*3a90*/  SEL R9, R24, R9, !P4 ;  /* 0x0000000918097207 */ /* 0x000fe60006000000 */
[-C--:B------:R-:W-:Y:S01]  /*3aa0*/  IMAD.HI.U32 R8, R0, R4.reuse, RZ ;  /* 0x0000000400087227 */ /* 0x080fe200078e00ff */
[----:B------:R-:W-:Y:S03]  /*3ab0*/  SHF.R.U32.HI R12, RZ, R17, R12 ;  /* 0x00000011ff0c7219 */ /* 0x000fe6000001160c */
[----:B------:R-:W-:Y:S01]  /*3ac0*/  IMAD.HI.U32 R2, R9, R4, RZ ;  /* 0x0000000409027227 */ /* 0x000fe200078e00ff */
[-C--:B------:R-:W-:Y:S02]  /*3ad0*/  @P2 SHF.R.U32.HI R0, RZ, R5.reuse, R8 ;  /* 0x00000005ff002219 */ /* 0x080fe40000011608 */
[----:B------:R-:W-:Y:S02]  /*3ae0*/  SHF.R.U32.HI R8, RZ, R18, R13 ;  /* 0x00000012ff087219 */ /* 0x000fe4000001160d */
[----:B------:R-:W-:Y:S01]  /*3af0*/  @P2 SHF.R.U32.HI R9, RZ, R5, R2 ;  /* 0x00000005ff092219 */ /* 0x000fe20000011602 */
[----:B------:R-:W-:Y:S01]  /*3b00*/  IMAD R0, R40, R0, RZ ;  /* 0x0000000028007224 */ /* 0x000fe200078e02ff */
[----:B------:R-:W-:Y:S02]  /*3b10*/  SEL R8, R10, R8, !P0 ;  /* 0x000000080a087207 */ /* 0x000fe40004000000 */
[----:B------:R-:W-:Y:S01]  /*3b20*/  SEL R2, R11, R12, !P4 ;  /* 0x0000000c0b027207 */ /* 0x000fe20006000000 */
[----:B------:R-:W-:Y:S01]  /*3b30*/  IMAD R12, R40, R9, RZ ;  /* 0x00000009280c7224 */ /* 0x000fe200078e02ff */
[C---:B------:R-:W-:Y:S01]  /*3b40*/  ISETP.GE.AND P0, PT, R8.reuse, R0, PT ;  /* 0x000000000800720c */ /* 0x040fe20003f06270 */
[----:B------:R-:W-:Y:S03]  /*3b50*/  IMAD.HI.U32 R0, R8, R4, RZ ;  /* 0x0000000408007227 */ /* 0x000fe600078e00ff */
[----:B------:R-:W-:Y:S02]  /*3b60*/  ISETP.GE.OR P0, PT, R2, R12, P0 ;  /* 0x0000000c0200720c */ /* 0x000fe40000706670 */
[-C--:B------:R-:W-:Y:S04]  /*3b70*/  SHF.R.U32.HI R0, RZ, R5.reuse, R0 ;  /* 0x00000005ff007219 */ /* 0x080fe80000011600 */
[----:B------:R-:W-:Y:S05]  /*3b80*/  SEL R13, R8, R0, !P2 ;  /* 0x00000000080d7207 */ /* 0x000fea0005000000 */
[----:B------:R-:W-:Y:S02]  /*3b90*/  IMAD.MOV R12, RZ, RZ, -R13 ;  /* 0x000000ffff0c7224 */ /* 0x000fe400078e0a0d */
[----:B------:R-:W-:Y:S04]  /*3ba0*/  @!P0 IMAD.HI.U32 R0, R2, R4, RZ ;  /* 0x0000000402008227 */ /* 0x000fe800078e00ff */
[----:B------:R-:W-:Y:S01]  /*3bb0*/  IMAD R12, R40, R12, R8 ;  /* 0x0000000c280c7224 */ /* 0x000fe200078e0208 */
[----:B------:R-:W-:Y:S04]  /*3bc0*/  @!P0 SHF.R.U32.HI R0, RZ, R5, R0 ;  /* 0x00000005ff008219 */ /* 0x000fe80000011600 */
[----:B------:R-:W-:Y:S04]  /*3bd0*/  @!P0 SEL R0, R2, R0, !P2 ;  /* 0x0000000002008207 */ /* 0x000fe80005000000 */
[----:B------:R-:W-:Y:S01]  /*3be0*/  @!P0 IADD3 R13, PT, PT, R13, -R0, RZ ;  /* 0x800000000d0d8210 */ /* 0x000fe20007ffe0ff */
[----:B------:R-:W-:Y:S01]  /*3bf0*/  @!P0 IMAD R0, R9, R12, R0 ;  /* 0x0000000c09008224 */ /* 0x000fe200078e0200 */
[----:B------:R-:W-:Y:S01]  /*3c00*/  IADD3 R9, PT, PT, -R8, RZ, RZ ;  /* 0x000000ff08097210 */ /* 0x000fe20007ffe1ff */
[--C-:B------:R-:W-:Y:S02]  /*3c10*/  IMAD.MOV R12, RZ, RZ, -R2.reuse ;  /* 0x000000ffff0c7224 */ /* 0x100fe400078e0a02 */
[----:B------:R-:W-:Y:S02]  /*3c20*/  @!P0 IMAD R8, R13, R40, R2 ;  /* 0x000000280d088224 */ /* 0x000fe400078e0202 */
[----:B------:R-:W-:Y:S02]  /*3c30*/  @!P0 IMAD.MOV.U32 R2, RZ, RZ, R0 ;  /* 0x000000ffff028224 */ /* 0x000fe400078e0000 */
[----:B------:R-:W-:Y:S02]  /*3c40*/  IMAD R11, R3, R12, R11 ;  /* 0x0000000c030b7224 */ /* 0x000fe400078e020b */
[----:B------:R-:W-:Y:S02]  /*3c50*/  IMAD R10, R6, R9, R10 ;  /* 0x00000009060a7224 */ /* 0x000fe400078e020a */
[----:B------:R-:W-:Y:S02]  /*3c60*/  IMAD R11, R2, R3, R11 ;  /* 0x00000003020b7224 */ /* 0x000fe400078e020b */
[----:B------:R-:W-:Y:S02]  /*3c70*/  IMAD R10, R8, R6, R10 ;  /* 0x00000006080a7224 */ /* 0x000fe400078e020a */
.L_x_67:
[----:B------:R-:W-:Y:S05]  /*3c80*/  BRA.U UP1, `(.L_x_68) ;  /* 0x0000000101107547 */ /* 0x000fea000b800000 */
[----:B------:R-:W-:Y:S04]  /*3c90*/  MOV R2, UR6 ;  /* 0x0000000600027c02 */ /* 0x000fe80008000f00 */
[----:B------:R-:W-:Y:S04]  /*3ca0*/  SHF.L.U32 R2, R2, 0x1f, RZ ;  /* 0x0000001f02027819 */ /* 0x000fe800000006ff */
[----:B------:R-:W2:Y:S02]  /*3cb0*/  SYNCS.PHASECHK.TRANS64.TRYWAIT P0, [UR7+0x58], R2 ;  /* 0x00005802ff0075a7 */ /* 0x000ea40008001107 */
[----:B--2---:R-:W-:Y:S05]  /*3cc0*/  @!P0 BRA `(.L_x_69) ;  /* 0x0000003800d88947 */ /* 0x004fea0003800000 */
.L_x_68:
[----:B------:R-:W-:Y:S02]  /*3cd0*/  R2UR UR11, R15 ;  /* 0x000000000f0b72ca */ /* 0x000fe400000e0000 */
[----:B------:R-:W-:Y:S02]  /*3ce0*/  R2UR UR10, R14 ;  /* 0x000000000e0a72ca */ /* 0x000fe400000e0000 */
[----:B------:R-:W-:Y:S04]  /*3cf0*/  ISETP.NE.U32.AND P2, PT, RZ, UR4, PT ;  /* 0x00000004ff007c0c */ /* 0x000fe8000bf45070 */
[----:B------:R-:W-:Y:S05]  /*3d00*/  ISETP.NE.AND.EX P2, PT, RZ, UR5, PT, P2 ;  /* 0x00000005ff007c0c */ /* 0x000fea000bf45320 */
[----:B------:R-:W-:Y:S02]  /*3d10*/  USHF.L.U32 UR11, UR11, 0x7, URZ ;  /* 0x000000070b0b7899 */ /* 0x000fe400080006ff */
[----:B------:R-:W-:Y:S01]  /*3d20*/  USHF.L.U32 UR10, UR10, 0x6, URZ ;  /* 0x000000060a0a7899 */ /* 0x000fe200080006ff */
[----:B------:R-:W-:Y:S11]  /*3d30*/  BRA.U !UP4, `(.L_x_70) ;  /* 0x000000010c347547 */ /* 0x000ff6000b800000 */
[----:B------:R-:W-:Y:S01]  /*3d40*/  UPLOP3.LUT UP0, UPT, UPT, UPT, UP3, 0x80, 0x8 ;  /* 0x000000000008789c */ /* 0x000fe20003f0f030 */
[----:B--2---:R-:W-:Y:S02]  /*3d50*/  HFMA2 R0, -RZ, RZ, 0, 5.9604644775390625e-08 ;  /* 0x00000001ff007431 */ /* 0x004fe400000001ff */
[----:B------:R-:W-:Y:S03]  /*3d60*/  IMAD.MOV.U32 R88, RZ, RZ, 0x1 ;  /* 0x00000001ff587424 */ /* 0x000fe600078e00ff */
[----:B------:R-:W-:Y:S05]  /*3d70*/  PLOP3.LUT P0, PT, PT, PT, UP0, 0x80, 0x8 ;  /* 0x000000000008781c */ /* 0x000fea0003f0f008 */
[----:B------:R-:W2:Y:S01]  /*3d80*/  @UP0 LDCU.64 UR14, c[0x0][0x888] ;  /* 0x00011100ff0e07ac */ /* 0x000ea20008000a00 */
[----:B------:R-:W-:Y:S07]  /*3d90*/  @UP0 UIMAD UR8, UR36, UR4, URZ ;  /* 0x00000004240802a4 */ /* 0x000fee000f8e02ff */
[----:B------:R-:W-:Y:S01]  /*3da0*/  @!P0 PRMT R88, R0, 0x7610, R88 ;  /* 0x0000761000588816 */ /* 0x000fe20000000058 */
[----:B--2---:R-:W-:Y:S03]  /*3db0*/  @UP0 UIMAD.WIDE UR14, UR8, 0x4, UR14 ;  /* 0x00000004080e08a5 */ /* 0x004fe6000f8e020e */
[----:B------:R-:W2:Y:S03]  /*3dc0*/  @!UP0 LDCU UR8, c[0x0][0x880] ;  /* 0x00011000ff0887ac */ /* 0x000ea60008000800 */
[----:B------:R-:W-:Y:S01]  /*3dd0*/  IMAD.U32 R8, RZ, RZ, UR14 ;  /* 0x0000000eff087e24 */ /* 0x000fe2000f8e00ff */
[----:B------:R-:W-:Y:S05]  /*3de0*/  MOV R9, UR15 ;  /* 0x0000000f00097c02 */ /* 0x000fea0008000f00 */
[----:B-----5:R3:W5:Y:S02]  /*3df0*/  @P0 LDG.E R49, desc[UR46][R8.64] ;  /* 0x0000002e08310981 */ /* 0x020764000c1e1900 */
[----:B--23--:R-:W-:Y:S07]  /*3e00*/  @!P0 IMAD.U32 R49, RZ, RZ, UR8 ;  /* 0x00000008ff318e24 */ /* 0x00cfee000f8e00ff */
.L_x_70:
[----:B-----5:R-:W-:Y:S01]  /*3e10*/  @!P2 FSETP.EQ.AND P0, PT, R49, RZ, PT ;  /* 0x000000ff3100a20b */ /* 0x020fe20003f02000 */
[----:B------:R-:W-:Y:S01]  /*3e20*/  @!UPT UIADD3 URZ, UPT, UPT, URZ, URZ, URZ ;  /* 0x000000fffffff290 */ /* 0x000fe2000fffe0ff */
[----:B------:R-:W-:Y:S11]  /*3e30*/  @!P2 BRA `(.L_x_71) ;  /* 0x000000000014a947 */ /* 0x000ff60003800000 */
[----:B------:R-:W-:Y:S02]  /*3e40*/  LOP3.LUT P2, RZ, R88, 0xff, RZ, 0xc0, !PT ;  /* 0x000000ff58ff7812 */ /* 0x000fe4000784c0ff */
[----:B------:R-:W-:Y:S04]  /*3e50*/  PLOP3.LUT P0, PT, PT, PT, UP0, 0x80, 0x8 ;  /* 0x000000000008781c */ /* 0x000fe80003f0f008 */
[----:B------:R-:W-:Y:S07]  /*3e60*/  PLOP3.LUT P0, PT, P0, PT, PT, 0x8, 0x80 ;  /* 0x000000000080781c */ /* 0x000fee000070e170 */
[----:B------:R-:W-:Y:S11]  /*3e70*/  @P2 FSETP.EQ.AND P0, PT, R49, RZ, PT ;  /* 0x000000ff3100220b */ /* 0x000ff60003f02000 */
[----:B------:R-:W-:Y:S02]  /*3e80*/  @!UPT UIADD3 URZ, UPT, UPT, URZ, URZ, URZ ;  /* 0x000000fffffff290 */ /* 0x000fe4000fffe0ff */
.L_x_71:
[----:B------:R-:W-:Y:S01]  /*3e90*/  ULEA UR15, UR13, UR7, 0x3 ;  /* 0x000000070d0f7291 */ /* 0x000fe2000f8e18ff */
[----:B------:R-:W-:Y:S02]  /*3ea0*/  SHF.L.U32 R9, R29, 0x1f, RZ ;  /* 0x0000001f1d097819 */ /* 0x000fe400000006ff */
[----:B------:R-:W-:Y:S04]  /*3eb0*/  ELECT P4, URZ, PT ;  /* 0x0000000000ff782f */ /* 0x000fe80003880000 */
[----:B------:R-:W-:Y:S02]  /*3ec0*/  PLOP3.LUT P4, PT, P0, P4, PT, 0xf2, 0x2f ;  /* 0x00000000002f781c */ /* 0x000fe40000789e72 */
[----:B------:R-:W3:Y:S11]  /*3ed0*/  SYNCS.PHASECHK.TRANS64.TRYWAIT P2, [UR15+0x38], R9 ;  /* 0x00003809ff0075a7 */ /* 0x000ef6000804110f */
[----:B-1----:R-:W-:Y:S05]  /*3ee0*/  @!P4 IADD3 R8, P0, PT, R30, 0x580, RZ ;  /* 0x000005801e08c810 */ /* 0x002fea0007f1e0ff */
[----:B--2---:R-:W-:Y:S01]  /*3ef0*/  @!P4 IMAD.X R2, RZ, RZ, R31, P0 ;  /* 0x000000ffff02c224 */ /* 0x004fe200000e061f */
[----:B---3--:R-:W-:Y:S07]  /*3f00*/  @!P2 BRA `(.L_x_72) ;  /* 0x000000380060a947 */ /* 0x008fee0003800000 */
.L_x_139:
[----:B------:R-:W2:Y:S01]  /*3f10*/  LDC.64 R12, c[0x0][0xb18] ;  /* 0x0002c600ff0c7b82 */ /* 0x000ea20000000a00 */
[----:B------:R-:W-:Y:S01]  /*3f20*/  @!P4 R2UR UR8, R2 ;  /* 0x000000000208c2ca */ /* 0x000fe200000e0000 */
[----:B------:R-:W-:Y:S01]  /*3f30*/  VOTEU.ALL UP2, P4 ;  /* 0x0000000000ff7886 */ /* 0x000fe20002040000 */
[----:B------:R-:W-:Y:S01]  /*3f40*/  @!P4 R2UR UR9, R8 ;  /* 0x000000000809c2ca */ /* 0x000fe200000e0000 */
[----:B------:R-:W-:Y:S01]  /*3f50*/  VOTEU.ALL UP1, P4 ;  /* 0x0000000000ff7886 */ /* 0x000fe20002020000 */
[----:B-1----:R-:W-:Y:S03]  /*3f60*/  @!P4 IMAD.MOV.U32 R0, RZ, RZ, 0x2000 ;  /* 0x00002000ff00c424 */ /* 0x002fe600078e00ff */
[----:B------:R-:W1:Y:S01]  /*3f70*/  @!P1 LDC R2, c[0x0][0xb0c] ;  /* 0x0002c300ff029b82 */ /* 0x000e620000000800 */
[----:B------:R-:W-:Y:S01]  /*3f80*/  UMOV UR20, 0x0 ;  /* 0x0000000000147882 */ /* 0x000fe20000000000 */
[----:B------:R-:W-:Y:S01]  /*3f90*/  UMOV UR21, 0x10000000 ;  /* 0x1000000000157882 */ /* 0x000fe20000000000 */
[----:B------:R-:W-:Y:S01]  /*3fa0*/  UMOV UR12, UR36 ;  /* 0x00000024000c7c82 */ /* 0x000fe20008000000 */
[----:B------:R-:W-:Y:S01]  /*3fb0*/  UIADD3 UR14, UPT, UPT, UR13, 0x1, URZ ;  /* 0x000000010d0e7890 */ /* 0x000fe2000fffe0ff */
[----:B------:R-:W-:Y:S01]  /*3fc0*/  @P3 SHF.R.U32.HI R26, RZ, 0x10, R21 ;  /* 0x00000010ff1a3819 */ /* 0x000fe20000011615 */
[----:B------:R-:W-:Y:S02]  /*3fd0*/  VIADD R28, R28, 0x1 ;  /* 0x000000011c1c7836 */ /* 0x000fe40000000000 */
[----:B------:R-:W-:Y:S01]  /*3fe0*/  IMAD.U32 R9, RZ, RZ, UR8 ;  /* 0x00000008ff097e24 */ /* 0x000fe2000f8e00ff */
[----:B------:R-:W-:Y:S01]  /*3ff0*/  @!UP2 ULEA UR8, UR13, UR7, 0xd ;  /* 0x000000070d08a291 */ /* 0x000fe2000f8e68ff */
[----:B------:R-:W-:Y:S01]  /*4000*/  IMAD.U32 R8, RZ, RZ, UR9 ;  /* 0x00000009ff087e24 */ /* 0x000fe2000f8e00ff */
[----:B------:R-:W-:Y:S02]  /*4010*/  UIADD3 UR9, UPT, UPT, UR15, 0x20, URZ ;  /* 0x000000200f097890 */ /* 0x000fe4000fffe0ff */
[----:B------:R-:W-:Y:S01]  /*4020*/  @!P4 R2UR UR19, R9 ;  /* 0x000000000913c2ca */ /* 0x000fe200000e0000 */
[----:B------:R-:W-:Y:S01]  /*4030*/  @!UP2 UIADD3 UR8, UPT, UPT, UR8, 0x200, URZ ;  /* 0x000002000808a890 */ /* 0x000fe2000fffe0ff */
[----:B------:R-:W-:Y:S01]  /*4040*/  @!P4 R2UR UR18, R8 ;  /* 0x000000000812c2ca */ /* 0x000fe200000e0000 */
[----:B------:R-:W-:Y:S01]  /*4050*/  UISETP.NE.AND UP5, UPT, UR14, 0x3, UPT ;  /* 0x000000030e00788c */ /* 0x000fe2000bfa5270 */
[----:B------:R-:W3:Y:S01]  /*4060*/  LDC.64 R8, c[0x0][0xb10] ;  /* 0x0002c400ff087b82 */ /* 0x000ee20000000a00 */
[----:B------:R-:W-:Y:S02]  /*4070*/  UPRMT UR16, UR37, 0x654, UR9 ;  /* 0x0000065425107896 */ /* 0x000fe40008000009 */
[----:B------:R-:W-:Y:S02]  /*4080*/  USEL UR17, URZ, 0x1, UP5 ;  /* 0x00000001ff117887 */ /* 0x000fe4000a800000 */
[----:B------:R-:W-:Y:S04]  /*4090*/  USEL UR14, UR14, URZ, UP5 ;  /* 0x000000ff0e0e7287 */ /* 0x000fe8000a800000 */
[----:B------:R-:W-:Y:S01]  /*40a0*/  ULEA UR13, UR14, UR7, 0x3 ;  /* 0x000000070e0d7291 */ /* 0x000fe2000f8e18ff */
[----:B------:R-:W-:Y:S01]  /*40b0*/  LOP3.LUT R29, R29, UR17, RZ, 0x3c, !PT ;  /* 0x000000111d1d7c12 */ /* 0x000fe2000f8e3cff */
[----:B------:R1:W-:Y:S01]  /*40c0*/  @!UP1 UTMALDG.3D [UR8], [UR18], desc[UR20] ;  /* 0x00001408120095b4 */ /* 0x0003e20008011000 */
[----:B------:R5:W-:Y:S02]  /*40d0*/  @!P4 SYNCS.ARRIVE.TRANS64.RED.A0TR RZ, [UR15+0x20], R0 ;  /* 0x00002000ffffc9a7 */ /* 0x000be4000830040f */
[----:B------:R-:W-:Y:S01]  /*40e0*/  SHF.L.U32 R14, R29, 0x1f, RZ ;  /* 0x0000001f1d0e7819 */ /* 0x000fe200000006ff */
[C---:B---3--:R-:W-:Y:S01]  /*40f0*/  @!P1 IMAD.HI.U32 R8, R11.reuse, R8, RZ ;  /* 0x000000080b089227 */ /* 0x048fe200078e00ff */
[----:B--2---:R-:W-:Y:S02]  /*4100*/  @!P1 ISETP.NE.AND P0, PT, R12, 0x1, PT ;  /* 0x000000010c00980c */ /* 0x004fe40003f05270 */
[----:B-1----:R-:W-:Y:S01]  /*4110*/  @!P1 ISETP.NE.AND P2, PT, R2, 0x1, PT ;  /* 0x000000010200980c */ /* 0x002fe20003f45270 */
[----:B------:R-:W-:Y:S01]  /*4120*/  SYNCS.ARRIVE.TRANS64.RED.A1T0 RZ, [UR16], RZ ;  /* 0x000000ffffff79a7 */ /* 0x000fe20008100410 */
[C---:B------:R-:W-:Y:S01]  /*4130*/  @!P1 IMAD.HI.U32 R13, R10.reuse, R13, RZ ;  /* 0x0000000d0a0d9227 */ /* 0x040fe200078e00ff */
[----:B------:R-:W-:Y:S04]  /*4140*/  @!P1 SHF.R.U32.HI R8, RZ, R9, R8 ;  /* 0x00000009ff089219 */ /* 0x000fe80000011608 */
[----:B------:R-:W-:Y:S01]  /*4150*/  @!P1 SEL R8, R11, R8, !P2 ;  /* 0x000000080b089207 */ /* 0x000fe20005000000 */
[----:B------:R-:W1:Y:S01]  /*4160*/  SYNCS.PHASECHK.TRANS64.TRYWAIT P5, [UR13+0x38], R14 ;  /* 0x0000380eff0075a7 */ /* 0x000e6200080a110d */
[----:B-----5:R-:W2:Y:S02]  /*4170*/  @!P1 LDC R0, c[0x0][0xb20] ;  /* 0x0002c800ff009b82 */ /* 0x020ea40000000800 */
[----:B--2---:R-:W-:Y:S04]  /*4180*/  @!P1 SHF.R.U32.HI R0, RZ, R0, R13 ;  /* 0x00000000ff009219 */ /* 0x004fe8000001160d */
[----:B------:R-:W-:Y:S05]  /*4190*/  @!P1 SEL R9, R10, R0, !P0 ;  /* 0x000000000a099207 */ /* 0x000fea0004000000 */
[----:B------:R-:W-:Y:S02]  /*41a0*/  @!P1 IMAD.IADD R0, R9, 0x1, -R8 ;  /* 0x0000000109009824 */ /* 0x000fe400078e0a08 */
[----:B------:R-:W-:Y:S02]  /*41b0*/  @!P1 IMAD.IADD R8, R8, 0x1, -R9 ;  /* 0x0000000108089824 */ /* 0x000fe400078e0a09 */
[----:B------:R-:W-:Y:S02]  /*41c0*/  @!P1 IMAD R11, R0, R2, R11 ;  /* 0x00000002000b9224 */ /* 0x000fe400078e020b */
[----:B------:R-:W-:Y:S01]  /*41d0*/  @!P1 IMAD R10, R8, R12, R10 ;  /* 0x0000000c080a9224 */ /* 0x000fe200078e020a */
[----:B-1----:R-:W-:Y:S06]  /*41e0*/  @!P5 BRA `(.L_x_73) ;  /* 0x0000003400c0d947 */ /* 0x002fec0003800000 */
.L_x_141:
[----:B------:R-:W-:Y:S01]  /*41f0*/  @!P4 IADD3 R2, P0, PT, R30, 0x580, RZ ;  /* 0x000005801e02c810 */ /* 0x000fe20007f1e0ff */
[----:B------:R-:W-:Y:S01]  /*4200*/  UMOV UR18, 0x0 ;  /* 0x0000000000127882 */ /* 0x000fe20000000000 */
[----:B------:R-:W-:Y:S01]  /*4210*/  UMOV UR19, 0x10000000 ;  /* 0x1000000000137882 */ /* 0x000fe20000000000 */
[----:B------:R-:W-:Y:S01]  /*4220*/  VOTEU.ALL UP1, P4 ;  /* 0x0000000000ff7886 */ /* 0x000fe20002020000 */
[----:B------:R-:W-:Y:S01]  /*4230*/  @!P4 R2UR UR9, R2 ;  /* 0x000000000209c2ca */ /* 0x000fe200000e0000 */
[----:B-1----:R-:W-:Y:S01]  /*4240*/  @!P4 IMAD.X R0, RZ, RZ, R31, P0 ;  /* 0x000000ffff00c224 */ /* 0x002fe200000e061f */
[----:B------:R-:W-:Y:S01]  /*4250*/  UMOV UR12, UR36 ;  /* 0x00000024000c7c82 */ /* 0x000fe20008000000 */
[----:B------:R-:W-:Y:S01]  /*4260*/  @P3 R2UR UR36, R26 ;  /* 0x000000001a2432ca */ /* 0x000fe200000e0000 */
[----:B------:R-:W-:Y:S01]  /*4270*/  @!UP1 ULEA UR15, UR14, UR7, 0xd ;  /* 0x000000070e0f9291 */ /* 0x000fe2000f8e68ff */
[----:B------:R-:W-:Y:S01]  /*4280*/  ISETP.NE.AND P0, PT, R28, 0x2, PT ;  /* 0x000000021c00780c */ /* 0x000fe20003f05270 */
[----:B------:R-:W-:Y:S01]  /*4290*/  @!UP1 UIADD3 UR10, UPT, UPT, UR10, 0x20, URZ ;  /* 0x000000200a0a9890 */ /* 0x000fe2000fffe0ff */
[----:B------:R-:W-:Y:S01]  /*42a0*/  @!P4 R2UR UR8, R0 ;  /* 0x000000000008c2ca */ /* 0x000fe200000e0000 */
[----:B------:R-:W-:Y:S01]  /*42b0*/  IMAD.IADD R14, R10, 0x1, R86 ;  /* 0x000000010a0e7824 */ /* 0x000fe200078e0256 */
[----:B------:R-:W-:Y:S01]  /*42c0*/  SEL R0, RZ, 0x1, P0 ;  /* 0x00000001ff007807 */ /* 0x000fe20000000000 */
[----:B------:R-:W-:Y:S01]  /*42d0*/  IMAD.IADD R15, R11, 0x1, R87 ;  /* 0x000000010b0f7824 */ /* 0x000fe200078e0257 */
[----:B------:R-:W-:Y:S02]  /*42e0*/  SEL R28, R28, RZ, P0 ;  /* 0x000000ff1c1c7207 */ /* 0x000fe40000000000 */
[----:B------:R-:W-:Y:S01]  /*42f0*/  IMAD.U32 R8, RZ, RZ, UR9 ;  /* 0x00000009ff087e24 */ /* 0x000fe2000f8e00ff */
[----:B------:R-:W-:Y:S01]  /*4300*/  UIADD3 UR9, UPT, UPT, UR13, 0x20, URZ ;  /* 0x000000200d097890 */ /* 0x000fe2000fffe0ff */
[----:B------:R-:W-:Y:S03]  /*4310*/  LOP3.LUT R27, R27, R0, RZ, 0x3c, !PT ;  /* 0x000000001b1b7212 */ /* 0x000fe600078e3cff */
[----:B------:R-:W-:Y:S02]  /*4320*/  @!P4 R2UR UR16, R8 ;  /* 0x000000000810c2ca */ /* 0x000fe400000e0000 */
[----:B------:R-:W-:Y:S01]  /*4330*/  IMAD.U32 R9, RZ, RZ, UR8 ;  /* 0x00000008ff097e24 */ /* 0x000fe2000f8e00ff */
[----:B------:R-:W-:Y:S01]  /*4340*/  @!UP1 UIADD3 UR8, UPT, UPT, UR15, 0x200, URZ ;  /* 0x000002000f089890 */ /* 0x000fe2000fffe0ff */
[----:B------:R-:W-:Y:S01]  /*4350*/  VOTEU.ALL UP1, P4 ;  /* 0x0000000000ff7886 */ /* 0x000fe20002020000 */
[----:B------:R-:W-:Y:S02]  /*4360*/  UPRMT UR15, UR37, 0x654, UR9 ;  /* 0x00000654250f7896 */ /* 0x000fe40008000009 */
[----:B------:R-:W-:Y:S11]  /*4370*/  @!P4 R2UR UR17, R9 ;  /* 0x000000000911c2ca */ /* 0x000ff600000e0000 */
[----:B------:R-:W-:Y:S02]  /*4380*/  @!UPT UIADD3 URZ, UPT, UPT, URZ, URZ, URZ ;  /* 0x000000fffffff290 */ /* 0x000fe4000fffe0ff */
[----:B------:R2:W-:Y:S01]  /*4390*/  @!UP1 UTMALDG.3D [UR8], [UR16], desc[UR18] ;  /* 0x00001208100095b4 */ /* 0x0005e20008011000 */
[----:B------:R2:W-:Y:S01]  /*43a0*/  @!P4 SYNCS.ARRIVE.TRANS64.RED.A0TR RZ, [UR13+0x20], R25 ;  /* 0x00002019ffffc9a7 */ /* 0x0005e2000830040d */
[----:B------:R-:W-:Y:S04]  /*43b0*/  UIADD3 UR13, UPT, UPT, UR14, 0x1, URZ ;  /* 0x000000010e0d7890 */ /* 0x000fe8000fffe0ff */
[----:B------:R-:W-:Y:S04]  /*43c0*/  UISETP.NE.AND UP1, UPT, UR13, 0x3, UPT ;  /* 0x000000030d00788c */ /* 0x000fe8000bf25270 */
[----:B------:R-:W-:Y:S02]  /*43d0*/  USEL UR14, URZ, 0x1, UP1 ;  /* 0x00000001ff0e7887 */ /* 0x000fe40008800000 */
[----:B------:R-:W-:Y:S02]  /*43e0*/  USEL UR13, UR13, URZ, UP1 ;  /* 0x000000ff0d0d7287 */ /* 0x000fe40008800000 */
[----:B------:R-:W-:Y:S02]  /*43f0*/  UPLOP3.LUT UP1, UPT, UPT, UPT, UPT, 0x80, 0x8 ;  /* 0x000000000008789c */ /* 0x000fe40003f2f070 */
[----:B------:R-:W-:Y:S01]  /*4400*/  LOP3.LUT R29, R29, UR14, RZ, 0x3c, !PT ;  /* 0x0000000e1d1d7c12 */ /* 0x000fe2000f8e3cff */
[----:B------:R-:W-:Y:S01]  /*4410*/  SYNCS.ARRIVE.TRANS64.RED.A1T0 RZ, [UR15], RZ ;  /* 0x000000ffffff79a7 */ /* 0x000fe2000810040f */
[----:B------:R-:W-:Y:S07]  /*4420*/  @P3 BRA `(.L_x_74) ;  /* 0xfffffff4001c3947 */ /* 0x000fee000383ffff */
[----:B------:R-:W-:Y:S01]  /*4430*/  UIADD3 UR7, UPT, UPT, UR7, 0x38, URZ ;  /* 0x0000003807077890 */ /* 0x000fe2000fffe0ff */
[----:B------:R-:W-:-:S03]  /*4440*/  SHF.L.U32 R2, R29, 0x1f, RZ ;  /* 0x0000001f1d027819 */ /* 0x000fc600000006ff */
[----:B------:R-:W-:-:S09]  /*4450*/  ULEA UR4, UR13, UR7, 0x3 ;  /* 0x000000070d047291 */ /* 0x000fd2000f8e18ff */
[----:B------:R-:W1:Y:S02]  /*4460*/  SYNCS.PHASECHK.TRANS64.TRYWAIT P0, [UR4], R2 ;  /* 0x00000002ff0075a7 */ /* 0x000e640008001104 */
[----:B-1----:R-:W-:Y:S05]  /*4470*/  @!P0 BRA `(.L_x_75) ;  /* 0x0000003400348947 */ /* 0x002fea0003800000 */
.L_x_143:
        /* <DEDUP_REMOVED lines=9> */
.L_x_145:
[----:B------:R-:W-:-:S04]  /*4510*/  UIADD3 UR5, UPT, UPT, UR5, 0x1, URZ ;  /* 0x0000000105057890 */ /* 0x000fc8000fffe0ff */
[----:B------:R-:W-:-:S04]  /*4520*/  UISETP.NE.AND UP0, UPT, UR5, 0x3, UPT ;  /* 0x000000030500788c */ /* 0x000fc8000bf05270 */
[----:B------:R-:W-:Y:S02]  /*4530*/  USEL UR4, URZ, 0x1, UP0 ;  /* 0x00000001ff047887 */ /* 0x000fe40008000000 */
[----:B------:R-:W-:-:S04]  /*4540*/  USEL UR5, UR5, URZ, UP0 ;  /* 0x000000ff05057287 */ /* 0x000fc80008000000 */
[----:B------:R-:W-:Y:S01]  /*4550*/  ULEA UR5, UR5, UR7, 0x3 ;  /* 0x0000000705057291 */ /* 0x000fe2000f8e18ff */
[----:B-1----:R-:W-:-:S04]  /*4560*/  LOP3.LUT R2, R29, UR4, RZ, 0x3c, !PT ;  /* 0x000000041d027c12 */ /* 0x002fc8000f8e3cff */
[----:B------:R-:W-:Y:S01]  /*4570*/  SHF.L.U32 R2, R2, 0x1f, RZ ;  /* 0x0000001f02027819 */ /* 0x000fe200000006ff */
[----:B------:R-:W-:-:S07]  /*4580*/  IMAD.U32 R0, RZ, RZ, UR5 ;  /* 0x00000005ff007e24 */ /* 0x000fce000f8e00ff */
.L_x_77:
[----:B-1----:R1:W3:Y:S02]  /*4590*/  SYNCS.PHASECHK.TRANS64.TRYWAIT P0, [R0+URZ], R2 ;  /* 0x00000002000075a7 */ /* 0x0022e400080011ff */
[----:B---3--:R-:W-:Y:S05]  /*45a0*/  @!P0 NANOSLEEP.SYNCS 0x989680 ;  /* 0x009896800000895d */ /* 0x008fea0003900000 */
[----:B------:R-:W3:Y:S02]  /*45b0*/  @!P0 SYNCS.PHASECHK.TRANS64 P0, [R0+URZ], R2 ;  /* 0x00000002000085a7 */ /* 0x000ee400080010ff */
[----:B--23--:R-:W-:Y:S05]  /*45c0*/  @P0 EXIT ;  /* 0x000000000000094d */ /* 0x00cfea0003800000 */
[----:B------:R-:W-:Y:S05]  /*45d0*/  BRA `(.L_x_77) ;  /* 0xfffffffc00ec7947 */ /* 0x000fea000383ffff */
.L_x_65:
[----:B------:R-:W-:-:S06]  /*45e0*/  UISETP.GE.AND UP1, UPT, UR8, 0x4, UPT ;  /* 0x000000040800788c */ /* 0x000fcc000bf26270 */
[----:B------:R-:W-:-:S13]  /*45f0*/  PLOP3.LUT P0, PT, PT, PT, UP1, 0x80, 0x8 ;  /* 0x000000000008781c */ /* 0x000fda0003f0f018 */
[----:B------:R-:W-:Y:S05]  /*4600*/  @!P0 EXIT ;  /* 0x000000000000894d */ /* 0x000fea0003800000 */
[----:B------:R-:W-:Y:S01]  /*4610*/  BAR.SYNC.DEFER_BLOCKING 0x6, 0xa0 ;  /* 0x0182800000007b1d */ /* 0x000fe20000010000 */
[C---:B------:R-:W-:Y:S01]  /*4620*/  IMAD.SHL.U32 R2, R93.reuse, 0x20, RZ ;  /* 0x000000205d027824 */ /* 0x040fe200078e00ff */
[C---:B------:R-:W-:Y:S01]  /*4630*/  LOP3.LUT R94, R93.reuse, 0x2, RZ, 0xc0, !PT ;  /* 0x000000025d5e7812 */ /* 0x040fe200078ec0ff */
[C---:B------:R-:W-:Y:S01]  /*4640*/  IMAD.SHL.U32 R99, R93.reuse, 0x4, RZ ;  /* 0x000000045d637824 */ /* 0x040fe200078e00ff */
[C---:B------:R-:W-:Y:S01]  /*4650*/  LOP3.LUT R100, R93.reuse, 0x60, RZ, 0xc0, !PT ;  /* 0x000000605d647812 */ /* 0x040fe200078ec0ff */
[C---:B------:R-:W-:Y:S01]  /*4660*/  IMAD.U32 R46, R93.reuse, 0x10000, RZ ;  /* 0x000100005d2e7824 */ /* 0x040fe200078e00ff */
[----:B------:R-:W-:Y:S02]  /*4670*/  UMOV UR48, 0x400 ;  /* 0x0000040000307882 */ /* 0x000fe40000000000 */
[----:B------:R-:W1:Y:S01]  /*4680*/  LDC R91, c[0x0][0x370] ;  /* 0x0000dc00ff5b7b82 */ /* 0x000e620000000800 */
[----:B------:R-:W-:Y:S01]  /*4690*/  ULEA UR48, UR37, UR48, 0x18 ;  /* 0x0000003025307291 */ /* 0x000fe2000f8ec0ff */
[----:B------:R-:W-:Y:S01]  /*46a0*/  LOP3.LUT R3, R2, 0xc0, RZ, 0xc0, !PT ;  /* 0x000000c002037812 */ /* 0x000fe200078ec0ff */
[----:B------:R-:W-:Y:S01]  /*46b0*/  IMAD.MOV.U32 R45, RZ, RZ, RZ ;  /* 0x000000ffff2d7224 */ /* 0x000fe200078e00ff */
[----:B------:R-:W-:Y:S01]  /*46c0*/  LOP3.LUT R93, R93, 0x4, RZ, 0xc0, !PT ;  /* 0x000000045d5d7812 */ /* 0x000fe200078ec0ff */
[----:B------:R-:W-:Y:S01]  /*46d0*/  UIADD3 UR52, UPT, UPT, UR48, 0x200, URZ ;  /* 0x0000020030347890 */ /* 0x000fe2000fffe0ff */
[----:B------:R-:W-:-:S02]  /*46e0*/  LOP3.LUT R99, R3, 0x18, R99, 0xf8, !PT ;  /* 0x0000001803637812 */ /* 0x000fc400078ef863 */
[----:B------:R-:W-:Y:S01]  /*46f0*/  CS2R R96, SRZ ;  /* 0x0000000000607805 */ /* 0x000fe2000001ff00 */
[----:B------:R-:W2:Y:S01]  /*4700*/  LDC R42, c[0x0][0xb0c] ;  /* 0x0002c300ff2a7b82 */ /* 0x000ea20000000800 */
[----:B------:R-:W-:Y:S01]  /*4710*/  LOP3.LUT R46, R46, 0x600000, RZ, 0xc0, !PT ;  /* 0x006000002e2e7812 */ /* 0x000fe200078ec0ff */
[----:B------:R-:W-:Y:S01]  /*4720*/  IMAD.MOV.U32 R103, RZ, RZ, RZ ;  /* 0x000000ffff677224 */ /* 0x000fe200078e00ff */
[----:B------:R-:W-:Y:S01]  /*4730*/  IADD3 R98, PT, PT, -R93, 0x2, RZ ;  /* 0x000000025d627810 */ /* 0x000fe20007ffe1ff */
[----:B------:R-:W-:Y:S01]  /*4740*/  IMAD.MOV R94, RZ, RZ, -R94 ;  /* 0x000000ffff5e7224 */ /* 0x000fe200078e0a5e */
[----:B------:R-:W-:Y:S01]  /*4750*/  LOP3.LUT R99, R99, 0xf20, R2, 0xf8, !PT ;  /* 0x00000f2063637812 */ /* 0x000fe200078ef802 */
[----:B------:R-:W-:Y:S01]  /*4760*/  IMAD.MOV R93, RZ, RZ, -R93 ;  /* 0x000000ffff5d7224 */ /* 0x000fe200078e0a5d */
[----:B------:R-:W4:Y:S01]  /*4770*/  LDCU.64 UR54, c[0x0][0x348] ;  /* 0x00006900ff3677ac */ /* 0x000f220008000a00 */
[----:B------:R-:W1:Y:S01]  /*4780*/  LDC R89, c[0x0][0xb20] ;  /* 0x0002c800ff597b82 */ /* 0x000e620000000800 */
[----:B------:R-:W3:Y:S01]  /*4790*/  LDS R0, [UR48+0x110] ;  /* 0x00011030ff007984 */ /* 0x000ee20008000800 */
[----:B------:R-:W-:Y:S01]  /*47a0*/  IMAD.SHL.U32 R98, R98, 0x10, RZ ;  /* 0x0000001062627824 */ /* 0x000fe200078e00ff */
[----:B------:R-:W-:Y:S01]  /*47b0*/  LEA R99, R99, UR52, 0x1 ;  /* 0x0000003463637c11 */ /* 0x000fe2000f8e08ff */
[----:B------:R-:W-:Y:S01]  /*47c0*/  UMOV UR51, 0x1 ;  /* 0x0000000100337882 */ /* 0x000fe20000000000 */
[----:B------:R-:W-:Y:S01]  /*47d0*/  UMOV UR56, URZ ;  /* 0x000000ff00387c82 */ /* 0x000fe20008000000 */
[----:B------:R-:W1:Y:S02]  /*47e0*/  LDCU.64 UR38, c[0x0][0x888] ;  /* 0x00011100ff2677ac */ /* 0x000e640008000a00 */
[----:B------:R-:W1:Y:S01]  /*47f0*/  LDC R41, c[0x0][0xb30] ;  /* 0x0002cc00ff297b82 */ /* 0x000e620000000800 */
[----:B------:R-:W1:Y:S01]  /*4800*/  LDCU.64 UR44, c[0x0][0x890] ;  /* 0x00011200ff2c77ac */ /* 0x000e620008000a00 */
[----:B------:R-:W-:Y:S01]  /*4810*/  UMOV UR50, URZ ;  /* 0x000000ff00327c82 */ /* 0x000fe20008000000 */
[----:B------:R-:W-:-:S05]  /*4820*/  UMOV UR49, URZ ;  /* 0x000000ff00317c82 */ /* 0x000fca0008000000 */
[----:B------:R-:W1:Y:S08]  /*4830*/  LDC.64 R84, c[0x0][0xb10] ;  /* 0x0002c400ff547b82 */ /* 0x000e700000000a00 */
[----:B------:R-:W1:Y:S08]  /*4840*/  LDC.64 R38, c[0x0][0xb18] ;  /* 0x0002c600ff267b82 */ /* 0x000e700000000a00 */
[----:B------:R-:W1:Y:S08]  /*4850*/  LDC.64 R36, c[0x0][0xb28] ;  /* 0x0002ca00ff247b82 */ /* 0x000e700000000a00 */
[----:B------:R-:W1:Y:S01]  /*4860*/  LDC.64 R82, c[0x0][0x8b0] ;  /* 0x00022c00ff527b82 */ /* 0x000e620000000a00 */
[----:B---3--:R-:W-:-:S07]  /*4870*/  IMAD.IADD R46, R0, 0x1, R46 ;  /* 0x00000001002e7824 */ /* 0x008fce00078e022e */
[----:B------:R-:W3:Y:S08]  /*4880*/  LDC.64 R80, c[0x0][0x8a8] ;  /* 0x00022a00ff507b82 */ /* 0x000ef00000000a00 */
[----:B--2-4-:R-:W1:Y:S02]  /*4890*/  LDC R90, c[0x0][0x374] ;  /* 0x0000dd00ff5a7b82 */ /* 0x014e640000000800 */
.L_x_108:
[C---:B------:R-:W-:Y:S02]  /*48a0*/  LEA R0, R103.reuse, UR48, 0x3 ;  /* 0x0000003067007c11 */ /* 0x040fe4000f8e18ff */
[----:B------:R-:W-:Y:S02]  /*48b0*/  SHF.L.U32 R2, R96, 0x1f, RZ ;  /* 0x0000001f60027819 */ /* 0x000fe400000006ff */
[----:B------:R-:W-:Y:S02]  /*48c0*/  LEA R16, R103, UR48, 0x4 ;  /* 0x0000003067107c11 */ /* 0x000fe4000f8e20ff */
[----:B------:R-:W2:Y:S02]  /*48d0*/  SYNCS.PHASECHK.TRANS64.TRYWAIT P0, [R0+URZ+0x60], R2 ;  /* 0x00006002000075a7 */ /* 0x000ea400080011ff */
[----:B--2---:R-:W-:Y:S05]  /*48e0*/  @!P0 BRA `(.L_x_78) ;  /* 0x0000003000488947 */ /* 0x004fea0003800000 */
.L_x_146:
[----:B------:R-:W4:Y:S01]  /*48f0*/  LDC.64 R10, c[0x0][0xb10] ;  /* 0x0002c400ff0a7b82 */ /* 0x000f220000000a00 */
[----:B------:R-:W3:Y:S01]  /*4900*/  LDS.128 R16, [R16+0xf0] ;  /* 0x0000f00010107984 */ /* 0x000ee20000000c00 */
[----:B-1----:R-:W-:Y:S01]  /*4910*/  ISETP.NE.AND P1, PT, R41, 0x1, PT ;  /* 0x000000012900780c */ /* 0x002fe20003f25270 */
[----:B--2---:R-:W-:Y:S01]  /*4920*/  VIADD R0, R0, 0x70 ;  /* 0x0000007000007836 */ /* 0x004fe20000000000 */
[----:B------:R-:W-:Y:S04]  /*4930*/  ISETP.GE.AND P0, PT, R40, 0x1, PT ;  /* 0x000000012800780c */ /* 0x000fe80003f06270 */
[----:B------:R-:W1:Y:S01]  /*4940*/  LDC.64 R8, c[0x0][0xb18] ;  /* 0x0002c600ff087b82 */ /* 0x000e620000000a00 */
[----:B------:R-:W-:Y:S01]  /*4950*/  PRMT R0, RZ, 0x654, R0 ;  /* 0x00000654ff007816 */ /* 0x000fe20000000000 */
[----:B------:R-:W-:Y:S01]  /*4960*/  @!PT LDS RZ, [RZ] ;  /* 0x00000000fffff984 */ /* 0x000fe20000000800 */
[----:B------:R-:W-:Y:S01]  /*4970*/  @!PT LDS RZ, [RZ] ;  /* 0x00000000fffff984 */ /* 0x000fe20000000800 */
[----:B------:R-:W-:Y:S01]  /*4980*/  @!PT LDS RZ, [RZ] ;  /* 0x00000000fffff984 */ /* 0x000fe20000000800 */
[----:B------:R-:W-:Y:S01]  /*4990*/  @!PT LDS RZ, [RZ] ;  /* 0x00000000fffff984 */ /* 0x000fe20000000800 */
[----:B------:R2:W-:Y:S06]  /*49a0*/  MEMBAR.ALL.CTA ;  /* 0x0000000000007992 */ /* 0x0005ec0000008000 */
[----:B--2---:R-:W2:Y:S01]  /*49b0*/  FENCE.VIEW.ASYNC.S ;  /* 0x00000000000073c6 */ /* 0x004ea20000000000 */
[----:B------:R-:W1:Y:S08]  /*49c0*/  @!P1 LDC R12, c[0x0][0xb20] ;  /* 0x0002c800ff0c9b82 */ /* 0x000e700000000800 */
[----:B------:R-:W1:Y:S01]  /*49d0*/  @!P1 LDC R7, c[0x0][0xb0c] ;  /* 0x0002c300ff079b82 */ /* 0x000e620000000800 */
[----:B--2---:R2:W-:Y:S01]  /*49e0*/  SYNCS.ARRIVE.TRANS64.RED.A1T0 RZ, [R0+URZ], RZ ;  /* 0x000000ff00ff79a7 */ /* 0x0045e200081004ff */
[----:B---3--:R-:W-:Y:S04]  /*49f0*/  LOP3.LUT P4, RZ, R18, 0x1, RZ, 0xc0, !PT ;  /* 0x0000000112ff7812 */ /* 0x008fe8000788c0ff */
[----:B------:R-:W-:Y:S09]  /*4a00*/  P2R R101, PR, RZ, 0x10 ;  /* 0x00000010ff657803 */ /* 0x000ff20000000000 */
[----:B------:R-:W-:Y:S02]  /*4a10*/  @P4 MOV R44, R16 ;  /* 0x00000010002c4202 */ /* 0x000fe40000000f00 */
[----:B------:R-:W-:Y:S01]  /*4a20*/  @P4 LOP3.LUT R43, R17, 0xffff, RZ, 0xc0, !PT ;  /* 0x0000ffff112b4812 */ /* 0x000fe200078ec0ff */
[----:B--2-4-:R-:W-:Y:S06]  /*4a30*/  @!P0 BRA `(.L_x_79) ;  /* 0x0000000000a48947 */ /* 0x014fec0003800000 */
[----:B------:R-:W-:Y:S01]  /*4a40*/  IMAD.HI.U32 R0, R90, R39, RZ ;  /* 0x000000275a007227 */ /* 0x000fe200078e00ff */
[----:B------:R-:W-:Y:S02]  /*4a50*/  ISETP.NE.AND P0, PT, R38, 0x1, PT ;  /* 0x000000012600780c */ /* 0x000fe40003f05270 */
[----:B------:R-:W-:Y:S01]  /*4a60*/  ISETP.NE.AND P2, PT, R40, 0x1, PT ;  /* 0x000000012800780c */ /* 0x000fe20003f45270 */
[----:B------:R-:W-:Y:S01]  /*4a70*/  IMAD.HI.U32 R4, R91, R84, RZ ;  /* 0x000000545b047227 */ /* 0x000fe200078e00ff */
[----:B------:R-:W-:Y:S02]  /*4a80*/  SHF.R.U32.HI R0, RZ, R89, R0 ;  /* 0x00000059ff007219 */ /* 0x000fe40000011600 */
[----:B------:R-:W-:Y:S01]  /*4a90*/  ISETP.NE.AND P3, PT, R42, 0x1, PT ;  /* 0x000000012a00780c */ /* 0x000fe20003f65270 */
[----:B------:R-:W-:Y:S01]  /*4aa0*/  IMAD.HI.U32 R6, R43, R39, RZ ;  /* 0x000000272b067227 */ /* 0x000fe200078e00ff */
[-C--:B------:R-:W-:Y:S02]  /*4ab0*/  SHF.R.U32.HI R4, RZ, R85.reuse, R4 ;  /* 0x00000055ff047219 */ /* 0x080fe40000011604 */
[----:B------:R-:W-:Y:S01]  /*4ac0*/  SEL R0, R90, R0, !P0 ;  /* 0x000000005a007207 */ /* 0x000fe20004000000 */
[----:B------:R-:W-:Y:S01]  /*4ad0*/  IMAD.HI.U32 R5, R44, R84, RZ ;  /* 0x000000542c057227 */ /* 0x000fe200078e00ff */
[----:B------:R-:W-:Y:S03]  /*4ae0*/  SEL R4, R91, R4, !P3 ;  /* 0x000000045b047207 */ /* 0x000fe60005800000 */
[-C--:B------:R-:W-:Y:S01]  /*4af0*/  IMAD.HI.U32 R3, R0, R36.reuse, RZ ;  /* 0x0000002400037227 */ /* 0x080fe200078e00ff */
[----:B------:R-:W-:Y:S03]  /*4b00*/  SHF.R.U32.HI R5, RZ, R85, R5 ;  /* 0x00000055ff057219 */ /* 0x000fe60000011605 */
[----:B------:R-:W-:Y:S01]  /*4b10*/  IMAD.HI.U32 R2, R4, R36, RZ ;  /* 0x0000002404027227 */ /* 0x000fe200078e00ff */
[----:B------:R-:W-:Y:S02]  /*4b20*/  @P2 SHF.R.U32.HI R0, RZ, R37, R3 ;  /* 0x00000025ff002219 */ /* 0x000fe40000011603 */
[----:B------:R-:W-:Y:S02]  /*4b30*/  SHF.R.U32.HI R3, RZ, R89, R6 ;  /* 0x00000059ff037219 */ /* 0x000fe40000011606 */
[----:B------:R-:W-:Y:S01]  /*4b40*/  @P2 SHF.R.U32.HI R4, RZ, R37, R2 ;  /* 0x00000025ff042219 */ /* 0x000fe20000011602 */
[----:B------:R-:W-:Y:S01]  /*4b50*/  IMAD R0, R40, R0, RZ ;  /* 0x0000000028007224 */ /* 0x000fe200078e02ff */
[----:B------:R-:W-:Y:S02]  /*4b60*/  SEL R3, R43, R3, !P0 ;  /* 0x000000032b037207 */ /* 0x000fe40004000000 */
[----:B------:R-:W-:Y:S01]  /*4b70*/  SEL R2, R44, R5, !P3 ;  /* 0x000000052c027207 */ /* 0x000fe20005800000 */
[----:B------:R-:W-:Y:S01]  /*4b80*/  IMAD R5, R40, R4, RZ ;  /* 0x0000000428057224 */ /* 0x000fe200078e02ff */
[C---:B------:R-:W-:Y:S01]  /*4b90*/  ISETP.GE.AND P0, PT, R3.reuse, R0, PT ;  /* 0x000000000300720c */ /* 0x040fe20003f06270 */
[C---:B------:R-:W-:Y:S03]  /*4ba0*/  IMAD.HI.U32 R0, R3.reuse, R36, RZ ;  /* 0x0000002403007227 */ /* 0x040fe600078e00ff */
[C---:B------:R-:W-:Y:S02]  /*4bb0*/  ISETP.GE.OR P0, PT, R2.reuse, R5, P0 ;  /* 0x000000050200720c */ /* 0x040fe40000706670 */
[----:B------:R-:W-:Y:S04]  /*4bc0*/  SHF.R.U32.HI R0, RZ, R37, R0 ;  /* 0x00000025ff007219 */ /* 0x000fe80000011600 */
[C---:B------:R-:W-:Y:S05]  /*4bd0*/  SEL R6, R3.reuse, R0, !P2 ;  /* 0x0000000003067207 */ /* 0x040fea0005000000 */
        /* <DEDUP_REMOVED lines=14> */
[----:B------:R-:W-:Y:S07]  /*4cc0*/  IMAD R43, R3, R38, R43 ;  /* 0x00000026032b7224 */ /* 0x000fee00078e022b */
.L_x_79:
[----:B-1----:R-:W-:Y:S01]  /*4cd0*/  @!P1 ISETP.NE.AND P0, PT, R8, 0x1, PT ;  /* 0x000000010800980c */ /* 0x002fe20003f05270 */
[----:B------:R-:W-:Y:S01]  /*4ce0*/  @!P1 IMAD.HI.U32 R0, R44, R10, RZ ;  /* 0x0000000a2c009227 */ /* 0x000fe200078e00ff */
[----:B------:R-:W-:Y:S01]  /*4cf0*/  @!P1 ISETP.NE.AND P2, PT, R7, 0x1, PT ;  /* 0x000000010700980c */ /* 0x000fe20003f45270 */
[----:B------:R-:W-:Y:S01]  /*4d00*/  ULOP3.LUT UP0, URZ, UR52, 0x1b0, URZ, 0xc0, !UPT ;  /* 0x000001b034ff7892 */ /* 0x000fe2000f80c0ff */
[----:B------:R-:W-:Y:S01]  /*4d10*/  R2UR UR42, R15 ;  /* 0x000000000f2a72ca */ /* 0x000fe200000e0000 */
[----:B------:R-:W-:Y:S01]  /*4d20*/  @!P1 IMAD.HI.U32 R2, R43, R9, RZ ;  /* 0x000000092b029227 */ /* 0x000fe200078e00ff */
[----:B------:R-:W-:Y:S02]  /*4d30*/  @!P1 SHF.R.U32.HI R0, RZ, R11, R0 ;  /* 0x0000000bff009219 */ /* 0x000fe40000011600 */
[----:B------:R-:W-:Y:S01]  /*4d40*/  R2UR UR41, R14 ;  /* 0x000000000e2972ca */ /* 0x000fe200000e0000 */
[----:B------:R-:W-:Y:S01]  /*4d50*/  VIADD R103, R103, 0x1 ;  /* 0x0000000167677836 */ /* 0x000fe20000000000 */
[----:B------:R-:W-:Y:S02]  /*4d60*/  @!P1 SHF.R.U32.HI R2, RZ, R12, R2 ;  /* 0x0000000cff029219 */ /* 0x000fe40000011602 */
[----:B------:R-:W-:Y:S02]  /*4d70*/  @!P1 SEL R3, R44, R0, !P2 ;  /* 0x000000002c039207 */ /* 0x000fe40005000000 */
[----:B------:R-:W-:Y:S02]  /*4d80*/  @!P1 SEL R2, R43, R2, !P0 ;  /* 0x000000022b029207 */ /* 0x000fe40004000000 */
[----:B------:R-:W-:Y:S01]  /*4d90*/  @P4 SHF.R.U32.HI R95, RZ, 0x10, R17 ;  /* 0x00000010ff5f4819 */ /* 0x000fe20000011611 */
[----:B------:R-:W-:Y:S02]  /*4da0*/  USHF.L.U32 UR42, UR42, 0x7, URZ ;  /* 0x000000072a2a7899 */ /* 0x000fe400080006ff */
[----:B------:R-:W-:Y:S02]  /*4db0*/  @!P1 IMAD.IADD R0, R2, 0x1, -R3 ;  /* 0x0000000102009824 */ /* 0x000fe400078e0a03 */
[----:B------:R-:W-:Y:S01]  /*4dc0*/  @!P1 IMAD.IADD R2, R3, 0x1, -R2 ;  /* 0x0000000103029824 */ /* 0x000fe200078e0a02 */
[----:B------:R-:W-:Y:S01]  /*4dd0*/  USHF.L.U32 UR41, UR41, 0x6, URZ ;  /* 0x0000000629297899 */ /* 0x000fe200080006ff */
[----:B------:R-:W-:Y:S02]  /*4de0*/  @!P1 IMAD R44, R0, R7, R44 ;  /* 0x00000007002c9224 */ /* 0x000fe400078e022c */
[----:B------:R-:W-:Y:S01]  /*4df0*/  @!P1 IMAD R43, R2, R8, R43 ;  /* 0x00000008022b9224 */ /* 0x000fe200078e022b */
[----:B------:R-:W-:Y:S08]  /*4e00*/  BRA.U !UP0, `(.L_x_80) ;  /* 0x00000001087c7547 */ /* 0x000ff0000b800000 */
[----:B------:R-:W1:Y:S01]  /*4e10*/  LDCU.64 UR8, c[0x4][0x80] ;  /* 0x01001000ff0877ac */ /* 0x000e620008000a00 */
[----:B------:R-:W-:Y:S01]  /*4e20*/  MOV R2, 0x0 ;  /* 0x0000000000027802 */ /* 0x000fe20000000f00 */
[----:B------:R-:W-:Y:S02]  /*4e30*/  HFMA2 R12, -RZ, RZ, 0, 5.9604644775390625e-08 ;  /* 0x00000001ff0c7431 */ /* 0x000fe400000001ff */
[----:B------:R-:W-:Y:S01]  /*4e40*/  IMAD.MOV.U32 R8, RZ, RZ, 0x70 ;  /* 0x00000070ff087424 */ /* 0x000fe200078e00ff */
[----:B------:R2:W3:Y:S01]  /*4e50*/  LDC.64 R14, c[0x4][R2] ;  /* 0x01000000020e7b82 */ /* 0x0004e20000000a00 */
[----:B------:R-:W4:Y:S01]  /*4e60*/  LDCU.64 UR6, c[0x4][0x88] ;  /* 0x01001100ff0677ac */ /* 0x000f220008000a00 */
[----:B------:R-:W-:Y:S01]  /*4e70*/  IMAD.MOV.U32 R13, RZ, RZ, RZ ;  /* 0x000000ffff0d7224 */ /* 0x000fe200078e00ff */
[----:B------:R-:W2:Y:S01]  /*4e80*/  LDCU.64 UR4, c[0x4][0x8] ;  /* 0x01000100ff0477ac */ /* 0x000ea20008000a00 */
[----:B-1----:R-:W-:Y:S01]  /*4e90*/  MOV R5, UR9 ;  /* 0x0000000900057c02 */ /* 0x002fe20008000f00 */
[----:B------:R-:W-:Y:S01]  /*4ea0*/  IMAD.U32 R4, RZ, RZ, UR8 ;  /* 0x00000008ff047e24 */ /* 0x000fe2000f8e00ff */
[----:B----4-:R-:W-:Y:S01]  /*4eb0*/  MOV R7, UR7 ;  /* 0x0000000700077c02 */ /* 0x010fe20008000f00 */
[----:B------:R-:W-:Y:S01]  /*4ec0*/  IMAD.U32 R6, RZ, RZ, UR6 ;  /* 0x00000006ff067e24 */ /* 0x000fe2000f8e00ff */
[----:B--2---:R-:W-:Y:S01]  /*4ed0*/  MOV R11, UR5 ;  /* 0x00000005000b7c02 */ /* 0x004fe20008000f00 */
[----:B------:R-:W-:Y:S02]  /*4ee0*/  IMAD.U32 R10, RZ, RZ, UR4 ;  /* 0x00000004ff0a7e24 */ /* 0x000fe4000f8e00ff */
[----:B------:R-:W-:Y:S07]  /*4ef0*/  LEPC R20, `(.L_x_81) ;  /* 0x000000001014794e */ /* 0x000fee0000000000 */
[----:B---3-5:R-:W-:Y:S05]  /*4f00*/  CALL.ABS.NOINC R14 ;  /* 0x000000000e007343 */ /* 0x028fea0003c00000 */
.L_x_81:
[----:B------:R-:W1:Y:S01]  /*4f10*/  LDCU.64 UR8, c[0x4][0x80] ;  /* 0x01001000ff0877ac */ /* 0x000e620008000a00 */
[----:B------:R-:W2:Y:S01]  /*4f20*/  LDC.64 R2, c[0x4][R2] ;  /* 0x0100000002027b82 */ /* 0x000ea20000000a00 */
[----:B------:R-:W-:Y:S02]  /*4f30*/  HFMA2 R12, -RZ, RZ, 0, 5.9604644775390625e-08 ;  /* 0x00000001ff0c7431 */ /* 0x000fe400000001ff */
[----:B------:R-:W-:Y:S02]  /*4f40*/  IMAD.MOV.U32 R8, RZ, RZ, 0x70 ;  /* 0x00000070ff087424 */ /* 0x000fe400078e00ff */
[----:B------:R-:W-:Y:S01]  /*4f50*/  IMAD.MOV.U32 R13, RZ, RZ, RZ ;  /* 0x000000ffff0d7224 */ /* 0x000fe200078e00ff */
[----:B------:R-:W3:Y:S01]  /*4f60*/  LDCU.64 UR6, c[0x4][0x88] ;  /* 0x01001100ff0677ac */ /* 0x000ee20008000a00 */
[----:B------:R-:W4:Y:S01]  /*4f70*/  LDCU.64 UR4, c[0x4][0x8] ;  /* 0x01000100ff0477ac */ /* 0x000f220008000a00 */
[----:B-1----:R-:W-:Y:S02]  /*4f80*/  MOV R4, UR8 ;  /* 0x0000000800047c02 */ /* 0x002fe40008000f00 */
[----:B------:R-:W-:Y:S02]  /*4f90*/  MOV R5, UR9 ;  /* 0x0000000900057c02 */ /* 0x000fe40008000f00 */
[----:B---3--:R-:W-:Y:S01]  /*4fa0*/  MOV R7, UR7 ;  /* 0x0000000700077c02 */ /* 0x008fe20008000f00 */
[----:B------:R-:W-:Y:S01]  /*4fb0*/  IMAD.U32 R6, RZ, RZ, UR6 ;  /* 0x00000006ff067e24 */ /* 0x000fe2000f8e00ff */
[----:B----4-:R-:W-:Y:S01]  /*4fc0*/  MOV R11, UR5 ;  /* 0x00000005000b7c02 */ /* 0x010fe20008000f00 */
[----:B------:R-:W-:Y:S02]  /*4fd0*/  IMAD.U32 R10, RZ, RZ, UR4 ;  /* 0x00000004ff0a7e24 */ /* 0x000fe4000f8e00ff */
[----:B------:R-:W-:Y:S07]  /*4fe0*/  LEPC R20, `(.L_x_80) ;  /* 0x000000001014794e */ /* 0x000fee0000000000 */
[----:B--2---:R-:W-:Y:S05]  /*4ff0*/  CALL.ABS.NOINC R2 ;  /* 0x0000000002007343 */ /* 0x004fea0003c00000 */
.L_x_80:
[----:B------:R-:W-:Y:S01]  /*5000*/  ISETP.NE.U32.AND P4, PT, R82, RZ, PT ;  /* 0x000000ff5200720c */ /* 0x000fe20003f85070 */
[----:B------:R-:W-:Y:S01]  /*5010*/  UISETP.NE.AND UP2, UPT, UR53, URZ, UPT ;  /* 0x000000ff3500728c */ /* 0x000fe2000bf45270 */
[----:B------:R-:W-:Y:S01]  /*5020*/  ISETP.NE.U32.AND P2, PT, RZ, UR38, PT ;  /* 0x00000026ff007c0c */ /* 0x000fe2000bf45070 */
[----:B------:R-:W-:Y:S01]  /*5030*/  UISETP.NE.U32.AND UP1, UPT, UR44, URZ, UPT ;  /* 0x000000ff2c00728c */ /* 0x000fe2000bf25070 */
[----:B------:R-:W-:Y:S01]  /*5040*/  ISETP.NE.AND.EX P4, PT, R83, RZ, PT, P4 ;  /* 0x000000ff5300720c */ /* 0x000fe20003f85340 */
[----:B------:R-:W-:Y:S01]  /*5050*/  UPLOP3.LUT UP0, UPT, UPT, UPT, UPT, 0x40, 0x4 ;  /* 0x000000000004789c */ /* 0x000fe20003f0e870 */
[----:B------:R-:W-:Y:S01]  /*5060*/  ISETP.NE.AND.EX P2, PT, RZ, UR39, PT, P2 ;  /* 0x00000027ff007c0c */ /* 0x000fe2000bf45320 */
[----:B------:R-:W-:Y:S01]  /*5070*/  UISETP.NE.AND.EX UP1, UPT, UR45, URZ, UPT, UP1 ;  /* 0x000000ff2d00728c */ /* 0x000fe2000bf25310 */
[----:B------:R-:W-:Y:S04]  /*5080*/  PLOP3.LUT P1, PT, PT, PT, UP2, 0x80, 0x8 ;  /* 0x000000000008781c */ /* 0x000fe80003f2f028 */
[----:B------:R-:W-:Y:S06]  /*5090*/  @UP2 UPLOP3.LUT UP0, UPT, UPT, UPT, UP1, 0x80, 0x8 ;  /* 0x000000000008289c */ /* 0x000fec0003f0f010 */
[----:B------:R-:W-:Y:S01]  /*50a0*/  PLOP3.LUT P0, PT, PT, PT, UP0, 0x80, 0x8 ;  /* 0x000000000008781c */ /* 0x000fe20003f0f008 */
[----:B------:R-:W-:Y:S01]  /*50b0*/  @!UPT UIADD3 URZ, UPT, UPT, URZ, URZ, URZ ;  /* 0x000000fffffff290 */ /* 0x000fe2000fffe0ff */
[----:B------:R-:W-:Y:S11]  /*50c0*/  BRA.U !UP1, `(.L_x_82) ;  /* 0x0000000109387547 */ /* 0x000ff6000b800000 */
[----:B------:R-:W-:Y:S01]  /*50d0*/  UISETP.NE.U32.AND UP0, UPT, UR38, URZ, UPT ;  /* 0x000000ff2600728c */ /* 0x000fe2000bf05070 */
[----:B------:R-:W-:Y:S02]  /*50e0*/  HFMA2 R0, -RZ, RZ, 0, 5.9604644775390625e-08 ;  /* 0x00000001ff007431 */ /* 0x000fe400000001ff */
[----:B------:R-:W-:Y:S01]  /*50f0*/  IMAD.MOV.U32 R88, RZ, RZ, 0x1 ;  /* 0x00000001ff587424 */ /* 0x000fe200078e00ff */
[----:B------:R-:W-:Y:S06]  /*5100*/  UISETP.NE.AND.EX UP0, UPT, UR39, URZ, UPT, UP0 ;  /* 0x000000ff2700728c */ /* 0x000fec000bf05300 */
[----:B------:R-:W-:Y:S05]  /*5110*/  PLOP3.LUT P3, PT, PT, PT, UP0, 0x80, 0x8 ;  /* 0x000000000008781c */ /* 0x000fea0003f6f008 */
[----:B------:R-:W1:Y:S01]  /*5120*/  @UP0 LDCU.64 UR6, c[0x0][0x888] ;  /* 0x00011100ff0607ac */ /* 0x000e620008000a00 */
[----:B------:R-:W-:Y:S07]  /*5130*/  @UP0 UIMAD UR4, UR36, UR44, URZ ;  /* 0x0000002c240402a4 */ /* 0x000fee000f8e02ff */
[----:B------:R-:W-:Y:S01]  /*5140*/  @!P3 PRMT R88, R0, 0x7610, R88 ;  /* 0x000076100058b816 */ /* 0x000fe20000000058 */
[----:B-1----:R-:W-:Y:S03]  /*5150*/  @UP0 UIMAD.WIDE UR6, UR4, 0x4, UR6 ;  /* 0x00000004040608a5 */ /* 0x002fe6000f8e0206 */
[----:B------:R-:W1:Y:S03]  /*5160*/  @!UP0 LDCU UR4, c[0x0][0x880] ;  /* 0x00011000ff0487ac */ /* 0x000e660008000800 */
[----:B------:R-:W-:Y:S01]  /*5170*/  IMAD.U32 R2, RZ, RZ, UR6 ;  /* 0x00000006ff027e24 */ /* 0x000fe2000f8e00ff */
[----:B------:R-:W-:Y:S05]  /*5180*/  MOV R3, UR7 ;  /* 0x0000000700037c02 */ /* 0x000fea0008000f00 */
[----:B-----5:R2:W5:Y:S02]  /*5190*/  @P3 LDG.E R49, desc[UR46][R2.64] ;  /* 0x0000002e02313981 */ /* 0x020564000c1e1900 */
[----:B-12---:R-:W-:Y:S02]  /*51a0*/  @!P3 IMAD.U32 R49, RZ, RZ, UR4 ;  /* 0x00000004ff31be24 */ /* 0x006fe4000f8e00ff */
.L_x_82:
[----:B------:R-:W-:Y:S05]  /*51b0*/  @!P4 BRA `(.L_x_83) ;  /* 0x000000000020c947 */ /* 0x000fea0003800000 */
[----:B------:R-:W-:Y:S04]  /*51c0*/  ISETP.NE.U32.AND P3, PT, R80, RZ, PT ;  /* 0x000000ff5000720c */ /* 0x000fe80003f65070 */
[----:B------:R-:W-:Y:S11]  /*51d0*/  ISETP.NE.AND.EX P3, PT, R81, RZ, PT, P3 ;  /* 0x000000ff5100720c */ /* 0x000ff60003f65330 */
[----:B------:R-:W-:Y:S02]  /*51e0*/  @!UPT UIADD3 URZ, UPT, UPT, URZ, URZ, URZ ;  /* 0x000000fffffff290 */ /* 0x000fe4000fffe0ff */
[----:B------:R-:W1:Y:S01]  /*51f0*/  @P3 LDC.64 R2, c[0x0][0x8a8] ;  /* 0x00022a00ff023b82 */ /* 0x000e620000000a00 */
[----:B------:R-:W-:Y:S04]  /*5200*/  @P3 IMAD R0, R82, UR36, RZ ;  /* 0x0000002452003c24 */ /* 0x000fe8000f8e02ff */
[----:B-1----:R-:W-:Y:S05]  /*5210*/  @P3 IMAD.WIDE R2, R0, 0x4, R2 ;  /* 0x0000000400023825 */ /* 0x002fea00078e0202 */
[----:B-----5:R1:W5:Y:S02]  /*5220*/  @P3 LDG.E R47, desc[UR46][R2.64] ;  /* 0x0000002e022f3981 */ /* 0x020364000c1e1900 */
[----:B-1----:R-:W2:Y:S02]  /*5230*/  @!P3 LDC R47, c[0x0][0x8a0] ;  /* 0x00022800ff2fbb82 */ /* 0x002ea40000000800 */
.L_x_83:
[----:B-----5:R-:W-:Y:S01]  /*5240*/  FSETP.NEU.AND P3, PT, R49, RZ, PT ;  /* 0x000000ff3100720b */ /* 0x020fe20003f6d000 */
[----:B------:R-:W-:Y:S01]  /*5250*/  ULOP3.LUT UR4, UR51, 0x1, URZ, 0x3c, !UPT ;  /* 0x0000000133047892 */ /* 0x000fe2000f8e3cff */
[----:B------:R-:W-:Y:S01]  /*5260*/  SEL R4, RZ, 0xffffffff, P2 ;  /* 0xffffffffff047807 */ /* 0x000fe20001000000 */
[----:B------:R-:W-:Y:S01]  /*5270*/  IMAD.U32 R72, RZ, RZ, UR56 ;  /* 0x00000038ff487e24 */ /* 0x000fe2000f8e00ff */
[----:B------:R-:W-:Y:S01]  /*5280*/  @P1 LOP3.LUT P2, RZ, R88, 0xff, RZ, 0xc0, !PT ;  /* 0x000000ff58ff1812 */ /* 0x000fe2000784c0ff */
[----:B------:R-:W-:Y:S01]  /*5290*/  IMAD.SHL.U32 R106, R94, 0x10, RZ ;  /* 0x000000105e6a7824 */ /* 0x000fe200078e00ff */
[----:B------:R-:W-:Y:S01]  /*52a0*/  @P1 SEL R0, RZ, 0xffffffff, P3 ;  /* 0xffffffffff001807 */ /* 0x000fe20001800000 */
[----:B------:R-:W-:Y:S01]  /*52b0*/  IMAD.U32 R107, RZ, RZ, UR4 ;  /* 0x00000004ff6b7e24 */ /* 0x000fe2000f8e00ff */
[----:B------:R-:W-:Y:S01]  /*52c0*/  LEA R73, R45, UR48, 0x3 ;  /* 0x000000302d497c11 */ /* 0x000fe2000f8e18ff */
[----:B------:R-:W-:Y:S01]  /*52d0*/  IMAD.SHL.U32 R72, R72, 0x2000, RZ ;  /* 0x0000200048487824 */ /* 0x000fe200078e00ff */
[----:B------:R-:W-:Y:S01]  /*52e0*/  @P0 SEL R0, R4, R0, !P2 ;  /* 0x0000000004000207 */ /* 0x000fe20005000000 */
[----:B------:R-:W-:Y:S01]  /*52f0*/  IMAD.SHL.U32 R105, R93, 0x10, RZ ;  /* 0x000000105d697824 */ /* 0x000fe200078e00ff */
[----:B------:R-:W-:Y:S01]  /*5300*/  PLOP3.LUT P2, PT, PT, PT, UP1, 0x80, 0x8 ;  /* 0x000000000008781c */ /* 0x000fe20003f4f018 */
[----:B------:R-:W-:Y:S01]  /*5310*/  IMAD.IADD R67, R99, 0x1, R72 ;  /* 0x0000000163437824 */ /* 0x000fe200078e0248 */
[----:B------:R-:W-:Y:S01]  /*5320*/  @P1 LOP3.LUT R0, R0, 0x1, RZ, 0xc0, !PT ;  /* 0x0000000100001812 */ /* 0x000fe200078ec0ff */
[----:B------:R-:W-:Y:S01]  /*5330*/  BSSY B1, `(.L_x_84) ;  /* 0x0000039000017945 */ /* 0x000fe20003800000 */
[----:B------:R-:W-:Y:S01]  /*5340*/  LOP3.LUT P4, R102, R88, 0xff, RZ, 0xc0, !PT ;  /* 0x000000ff58667812 */ /* 0x000fe2000788c0ff */
[----:B------:R-:W-:Y:S01]  /*5350*/  IMAD.IADD R66, R67, 0x1, R106 ;  /* 0x0000000143427824 */ /* 0x000fe200078e026a */
[----:B------:R-:W-:Y:S01]  /*5360*/  ISETP.NE.U32.OR P5, PT, R0, 0x1, !P1 ;  /* 0x000000010000780c */ /* 0x000fe20004fa5470 */
[----:B------:R-:W-:Y:S01]  /*5370*/  IMAD.U32 R0, RZ, RZ, UR56 ;  /* 0x00000038ff007e24 */ /* 0x000fe2000f8e00ff */
[----:B------:R-:W-:Y:S01]  /*5380*/  SEL R3, RZ, 0xffffffff, P3 ;  /* 0xffffffffff037807 */ /* 0x000fe20001800000 */
[----:B------:R-:W-:Y:S01]  /*5390*/  IMAD.MOV.U32 R75, RZ, RZ, 0x1 ;  /* 0x00000001ff4b7424 */ /* 0x000fe200078e00ff */
[----:B------:R-:W-:Y:S01]  /*53a0*/  P2R R104, PR, RZ, 0x20 ;  /* 0x00000020ff687803 */ /* 0x000fe20000000000 */
[----:B------:R-:W-:Y:S01]  /*53b0*/  IMAD R48, R45, 0x40, R46 ;  /* 0x000000402d307824 */ /* 0x000fe200078e022e */
[----:B------:R-:W-:Y:S01]  /*53c0*/  LEA R0, R0, UR48, 0x3 ;  /* 0x0000003000007c11 */ /* 0x000fe2000f8e18ff */
[----:B------:R-:W-:Y:S01]  /*53d0*/  IMAD.U32 R74, RZ, RZ, UR56 ;  /* 0x00000038ff4a7e24 */ /* 0x000fe2000f8e00ff */
[----:B------:R-:W-:Y:S02]  /*53e0*/  @P2 SEL R3, R4, R3, !P4 ;  /* 0x0000000304032207 */ /* 0x000fe40006000000 */
[----:B------:R-:W-:Y:S02]  /*53f0*/  CS2R R78, SRZ ;  /* 0x00000000004e7805 */ /* 0x000fe4000001ff00 */
[----:B------:R-:W-:Y:S02]  /*5400*/  CS2R R76, SRZ ;  /* 0x00000000004c7805 */ /* 0x000fe4000001ff00 */
[----:B------:R-:W-:Y:S02]  /*5410*/  CS2R R70, SRZ ;  /* 0x0000000000467805 */ /* 0x000fe4000001ff00 */
[----:B------:R-:W-:Y:S02]  /*5420*/  LOP3.LUT R3, R3, 0x1, RZ, 0xc0, !PT ;  /* 0x0000000103037812 */ /* 0x000fe400078ec0ff */
[----:B------:R-:W-:Y:S02]  /*5430*/  CS2R R68, SRZ ;  /* 0x0000000000447805 */ /* 0x000fe4000001ff00 */
[----:B------:R-:W-:Y:S02]  /*5440*/  @P5 SHF.L.U32 R2, R107, 0x1f, RZ ;  /* 0x0000001f6b025819 */ /* 0x000fe400000006ff */
[----:B------:R-:W-:Y:S02]  /*5450*/  CS2R R62, SRZ ;  /* 0x00000000003e7805 */ /* 0x000fe4000001ff00 */
[----:B------:R-:W-:Y:S02]  /*5460*/  ISETP.NE.U32.AND P2, PT, R3, 0x1, PT ;  /* 0x000000010300780c */ /* 0x000fe40003f45070 */
[----:B------:R-:W-:Y:S01]  /*5470*/  CS2R R60, SRZ ;  /* 0x00000000003c7805 */ /* 0x000fe2000001ff00 */
[----:B------:R1:W3:Y:S01]  /*5480*/  @P5 SYNCS.PHASECHK.TRANS64.TRYWAIT P1, [R0+URZ+0x20], R2 ;  /* 0x00002002000055a7 */ /* 0x0002e200080211ff */
[----:B------:R-:W-:Y:S02]  /*5490*/  CS2R R58, SRZ ;  /* 0x00000000003a7805 */ /* 0x000fe4000001ff00 */
[----:B------:R-:W-:Y:S02]  /*54a0*/  P2R R108, PR, RZ, 0x4 ;  /* 0x00000004ff6c7803 */ /* 0x000fe40000000000 */
[----:B------:R-:W-:Y:S01]  /*54b0*/  CS2R R56, SRZ ;  /* 0x0000000000387805 */ /* 0x000fe2000001ff00 */
[----:B------:R-:W-:Y:S02]  /*54c0*/  IMAD.IADD R65, R67, 0x1, R105 ;  /* 0x0000000143417824 */ /* 0x000fe400078e0269 */
[----:B------:R-:W-:Y:S01]  /*54d0*/  IMAD.IADD R64, R98, 0x1, R66 ;  /* 0x0000000162407824 */ /* 0x000fe200078e0242 */
[----:B-1----:R-:W-:Y:S04]  /*54e0*/  SHF.L.U32 R2, R97, 0x1f, RZ ;  /* 0x0000001f61027819 */ /* 0x002fe800000006ff */
[----:B------:R1:W4:Y:S01]  /*54f0*/  SYNCS.PHASECHK.TRANS64.TRYWAIT P0, [R73+URZ+0x80], R2 ;  /* 0x00008002490075a7 */ /* 0x00032200080011ff */
[----:B---3--:R-:W-:Y:S01]  /*5500*/  @P5 SEL R75, RZ, 0x1, !P1 ;  /* 0x00000001ff4b5807 */ /* 0x008fe20004800000 */
[----:B-1----:R-:W-:Y:S06]  /*5510*/  @!P5 BRA `(.L_x_85) ;  /* 0x000000000068d947 */ /* 0x002fec0003800000 */
[----:B------:R-:W-:Y:S01]  /*5520*/  ISETP.NE.AND P1, PT, R75, RZ, PT ;  /* 0x000000ff4b00720c */ /* 0x000fe20003f25270 */
[----:B------:R-:W-:Y:S01]  /*5530*/  BSSY B0, `(.L_x_86) ;  /* 0x000000d000007945 */ /* 0x000fe20003800000 */
[----:B------:R-:W-:Y:S02]  /*5540*/  CS2R R58, SRZ ;  /* 0x00000000003a7805 */ /* 0x000fe4000001ff00 */
[----:B------:R-:W-:Y:S02]  /*5550*/  CS2R R56, SRZ ;  /* 0x0000000000387805 */ /* 0x000fe4000001ff00 */
[----:B------:R-:W-:Y:S02]  /*5560*/  CS2R R62, SRZ ;  /* 0x00000000003e7805 */ /* 0x000fe4000001ff00 */
[----:B------:R-:W-:Y:S02]  /*5570*/  CS2R R60, SRZ ;  /* 0x00000000003c7805 */ /* 0x000fe4000001ff00 */
[----:B------:R-:W-:Y:S02]  /*5580*/  CS2R R70, SRZ ;  /* 0x0000000000467805 */ /* 0x000fe4000001ff00 */
[----:B------:R-:W-:Y:S02]  /*5590*/  CS2R R68, SRZ ;  /* 0x0000000000447805 */ /* 0x000fe4000001ff00 */
[----:B------:R-:W-:Y:S02]  /*55a0*/  CS2R R78, SRZ ;  /* 0x00000000004e7805 */ /* 0x000fe4000001ff00 */
[----:B------:R-:W-:Y:S01]  /*55b0*/  CS2R R76, SRZ ;  /* 0x00000000004c7805 */ /* 0x000fe2000001ff00 */
[----:B------:R-:W-:Y:S06]  /*55c0*/  @P1 BRA `(.L_x_87) ;  /* 0x00000000000c1947 */ /* 0x000fec0003800000 */
[----:B------:R-:W-:Y:S04]  /*55d0*/  SHF.L.U32 R3, R107, 0x1f, RZ ;  /* 0x0000001f6b037819 */ /* 0x000fe800000006ff */
[----:B------:R-:W1:Y:S02]  /*55e0*/  SYNCS.PHASECHK.TRANS64.TRYWAIT P1, [R0+URZ+0x20], R3 ;  /* 0x00002003000075a7 */ /* 0x000e6400080211ff */
[----:B-1----:R-:W-:Y:S05]  /*55f0*/  @!P1 BRA `(.L_x_88) ;  /* 0x0000002400189947 */ /* 0x002fea0003800000 */
.L_x_87:
[----:B------:R-:W-:Y:S05]  /*5600*/  BSYNC B0 ;  /* 0x0000000000007941 */ /* 0x000fea0003800000 */
.L_x_86:
[----:B------:R-:W-:Y:S01]  /*5610*/  ISETP.NE.AND P1, PT, R108, RZ, PT ;  /* 0x000000ff6c00720c */ /* 0x000fe20003f25270 */
[----:B------:R-:W-:Y:S04]  /*5620*/  UIADD3 UR5, UPT, UPT, UR56, 0x1, URZ ;  /* 0x0000000138057890 */ /* 0x000fe8000fffe0ff */
[----:B------:R-:W-:Y:S04]  /*5630*/  UISETP.NE.AND UP0, UPT, UR5, 0x3, UPT ;  /* 0x000000030500788c */ /* 0x000fe8000bf05270 */
[----:B------:R-:W-:Y:S02]  /*5640*/  USEL UR4, URZ, 0x1, UP0 ;  /* 0x00000001ff047887 */ /* 0x000fe40008000000 */
[----:B------:R-:W-:Y:S02]  /*5650*/  USEL UR5, UR5, URZ, UP0 ;  /* 0x000000ff05057287 */ /* 0x000fe40008000000 */
[----:B------:R3:W1:Y:S02]  /*5660*/  @P1 LDS.128 R56, [R67] ;  /* 0x0000000043381984 */ /* 0x0006640000000c00 */
[----:B------:R-:W-:Y:S02]  /*5670*/  LOP3.LUT R107, R107, UR4, RZ, 0x3c, !PT ;  /* 0x000000046b6b7c12 */ /* 0x000fe4000f8e3cff */
[----:B------:R3:W1:Y:S01]  /*5680*/  @P1 LDS.128 R60, [R66+0x10] ;  /* 0x00001000423c1984 */ /* 0x0006620000000c00 */
[----:B------:R-:W-:Y:S03]  /*5690*/  IMAD.U32 R74, RZ, RZ, UR5 ;  /* 0x00000005ff4a7e24 */ /* 0x000fe6000f8e00ff */
[----:B------:R3:W1:Y:S04]  /*56a0*/  @P1 LDS.128 R68, [R65+0x20] ;  /* 0x0000200041441984 */ /* 0x0006680000000c00 */
[----:B------:R3:W1:Y:S02]  /*56b0*/  @P1 LDS.128 R76, [R64+0x10] ;  /* 0x00001000404c1984 */ /* 0x0006640000000c00 */
.L_x_85:
[----:B------:R-:W-:Y:S05]  /*56c0*/  BSYNC B1 ;  /* 0x0000000000017941 */ /* 0x000fea0003800000 */
.L_x_84:
[----:B-1----:R-:W-:Y:S04]  /*56d0*/  SHF.R.U32.HI R0, RZ, 0x15, R48 ;  /* 0x00000015ff007819 */ /* 0x002fe80000011630 */
[----:B------:R-:W-:Y:S01]  /*56e0*/  LOP3.LUT P1, RZ, R0, 0x3, R92, 0x48, !PT ;  /* 0x0000000300ff7812 */ /* 0x000fe2000782485c */
[----:B------:R-:W-:Y:S01]  /*56f0*/  @!UPT UIADD3 URZ, UPT, UPT, URZ, URZ, URZ ;  /* 0x000000fffffff290 */ /* 0x000fe2000fffe0ff */
[----:B----4-:R-:W-:Y:S11]  /*5700*/  @P0 BRA `(.L_x_89) ;  /* 0x0000000000080947 */ /* 0x010ff60003800000 */
[----:B------:R-:W1:Y:S02]  /*5710*/  SYNCS.PHASECHK.TRANS64.TRYWAIT P0, [R73+URZ+0x80], R2 ;  /* 0x00008002490075a7 */ /* 0x000e6400080011ff */
[----:B-1----:R-:W-:Y:S05]  /*5720*/  @!P0 BRA `(.L_x_90) ;  /* 0x0000002000e08947 */ /* 0x002fea0003800000 */
.L_x_89:
[----:B------:R-:W-:Y:S05]  /*5730*/  @!P1 BRA `(.L_x_91) ;  /* 0x0000000000409947 */ /* 0x000fea0003800000 */
[----:B------:R-:W4:Y:S01]  /*5740*/  LDCU.64 UR8, c[0x4][0x70] ;  /* 0x01000e00ff0877ac */ /* 0x000f220008000a00 */
[----:B------:R-:W-:Y:S01]  /*5750*/  MOV R3, 0x0 ;  /* 0x0000000000037802 */ /* 0x000fe20000000f00 */
[----:B------:R-:W-:Y:S02]  /*5760*/  HFMA2 R12, -RZ, RZ, 0, 5.9604644775390625e-08 ;  /* 0x00000001ff0c7431 */ /* 0x000fe400000001ff */
[----:B------:R-:W-:Y:S02]  /*5770*/  IMAD.MOV.U32 R8, RZ, RZ, 0x192 ;  /* 0x00000192ff087424 */ /* 0x000fe400078e00ff */
[----:B------:R-:W-:Y:S01]  /*5780*/  IMAD.MOV.U32 R13, RZ, RZ, RZ ;  /* 0x000000ffff0d7224 */ /* 0x000fe200078e00ff */
[----:B------:R-:W5:Y:S01]  /*5790*/  LDCU.64 UR6, c[0x4][0x78] ;  /* 0x01000f00ff0677ac */ /* 0x000f620008000a00 */
[----:B-1----:R-:W1:Y:S01]  /*57a0*/  LDC.64 R2, c[0x4][R3] ;  /* 0x0100000003027b82 */ /* 0x002e620000000a00 */
[----:B------:R-:W2:Y:S01]  /*57b0*/  LDCU.64 UR4, c[0x4][0x10] ;  /* 0x01000200ff0477ac */ /* 0x000ea20008000a00 */
[----:B----4-:R-:W-:Y:S01]  /*57c0*/  MOV R5, UR9 ;  /* 0x0000000900057c02 */ /* 0x010fe20008000f00 */
[----:B------:R-:W-:Y:S01]  /*57d0*/  IMAD.U32 R4, RZ, RZ, UR8 ;  /* 0x00000008ff047e24 */ /* 0x000fe2000f8e00ff */
[----:B-----5:R-:W-:Y:S01]  /*57e0*/  MOV R7, UR7 ;  /* 0x0000000700077c02 */ /* 0x020fe20008000f00 */
[----:B------:R-:W-:Y:S01]  /*57f0*/  IMAD.U32 R6, RZ, RZ, UR6 ;  /* 0x00000006ff067e24 */ /* 0x000fe2000f8e00ff */
[----:B--2---:R-:W-:Y:S01]  /*5800*/  MOV R11, UR5 ;  /* 0x00000005000b7c02 */ /* 0x004fe20008000f00 */
[----:B------:R-:W-:Y:S02]  /*5810*/  IMAD.U32 R10, RZ, RZ, UR4 ;  /* 0x00000004ff0a7e24 */ /* 0x000fe4000f8e00ff */
[----:B------:R-:W-:Y:S07]  /*5820*/  LEPC R20, `(.L_x_91) ;  /* 0x000000001014794e */ /* 0x000fee0000000000 */
[----:B-1-3--:R-:W-:Y:S05]  /*5830*/  CALL.ABS.NOINC R2 ;  /* 0x0000000002007343 */ /* 0x00afea0003c00000 */
.L_x_91:
[----:B------:R-:W-:Y:S05]  /*5840*/  WARPSYNC.ALL ;  /* 0x0000000000007948 */ /* 0x000fea0003800000 */
[----:B------:R-:W-:Y:S01]  /*5850*/  R2UR UR4, R48 ;  /* 0x00000000300472ca */ /* 0x000fe200000e0000 */
[--C-:B------:R-:W-:Y:S01]  /*5860*/  HADD2.F32 R50, -RZ, R56.reuse.H0_H0 ;  /* 0x20000038ff327230 */ /* 0x100fe20000004100 */
[----:B------:R-:W-:Y:S01]  /*5870*/  ISETP.NE.AND P0, PT, R100, RZ, PT ;  /* 0x000000ff6400720c */ /* 0x000fe20003f05270 */
[----:B------:R-:W-:Y:S01]  /*5880*/  HADD2.F32 R51, -RZ, R56.H1_H1 ;  /* 0x30000038ff337230 */ /* 0x000fe20000004100 */
[----:B------:R-:W-:Y:S01]  /*5890*/  BSSY.RECONVERGENT B0, `(.L_x_92) ;  /* 0x0000083000007945 */ /* 0x000fe20003800200 */
[--C-:B------:R-:W-:Y:S08]  /*58a0*/  HADD2.F32 R52, -RZ, R57.reuse.H0_H0 ;  /* 0x20000039ff347230 */ /* 0x100ff00000004100 */
[----:B------:R-:W2:Y:S02]  /*58b0*/  LDTM.x32 R4, tmem[UR4] ;  /* 0x00000004000479ee */ /* 0x000ea400082c0000 */
[C---:B--2---:R-:W-:Y:S01]  /*58c0*/  FMUL R0, R47.reuse, R4 ;  /* 0x000000042f007220 */ /* 0x044fe20000400000 */
[C---:B-1----:R-:W-:Y:S01]  /*58d0*/  FMUL R2, R47.reuse, R5 ;  /* 0x000000052f027220 */ /* 0x042fe20000400000 */
[C---:B------:R-:W-:Y:S01]  /*58e0*/  FMUL R4, R47.reuse, R8 ;  /* 0x000000082f047220 */ /* 0x040fe20000400000 */
[----:B------:R-:W-:Y:S01]  /*58f0*/  FMUL R3, R47, R6 ;  /* 0x000000062f037220 */ /* 0x000fe20000400000 */
[C---:B------:R-:W-:Y:S01]  /*5900*/  FFMA R0, R49.reuse, R50, R0 ;  /* 0x0000003231007223 */ /* 0x040fe20000000000 */
[----:B------:R-:W-:Y:S01]  /*5910*/  FFMA R2, R49, R51, R2 ;  /* 0x0000003331027223 */ /* 0x000fe20000000002 */
[C---:B------:R-:W-:Y:S01]  /*5920*/  FMUL R5, R47.reuse, R9 ;  /* 0x000000092f057220 */ /* 0x040fe20000400000 */
        /* <DEDUP_REMOVED lines=16> */
[----:B------:R-:W-:Y:S02]  /*5a30*/  HADD2.F32 R32, -RZ, R57.H1_H1 ;  /* 0x30000039ff207230 */ /* 0x000fe40000004100 */
[C---:B------:R-:W-:Y:S01]  /*5a40*/  FMUL R26, R47.reuse, R30 ;  /* 0x0000001e2f1a7220 */ /* 0x040fe20000400000 */
[----:B------:R-:W-:Y:S01]  /*5a50*/  FMUL R29, R47, R33 ;  /* 0x000000212f1d7220 */ /* 0x000fe20000400000 */
[--C-:B------:R-:W-:Y:S02]  /*5a60*/  HADD2.F32 R33, -RZ, R58.reuse.H0_H0 ;  /* 0x2000003aff217230 */ /* 0x100fe40000004100 */
[----:B------:R-:W-:Y:S01]  /*5a70*/  FFMA R3, R49, R52, R3 ;  /* 0x0000003431037223 */ /* 0x000fe20000000003 */
[C---:B------:R-:W-:Y:S01]  /*5a80*/  FMUL R7, R47.reuse, R7 ;  /* 0x000000072f077220 */ /* 0x040fe20000400000 */
[----:B------:R-:W-:Y:S01]  /*5a90*/  FMUL R30, R47, R34 ;  /* 0x000000222f1e7220 */ /* 0x000fe20000400000 */
[----:B------:R-:W-:Y:S01]  /*5aa0*/  HADD2.F32 R34, -RZ, R58.H1_H1 ;  /* 0x3000003aff227230 */ /* 0x000fe20000004100 */
[----:B------:R-:W-:Y:S01]  /*5ab0*/  F2FP.F16.F32.PACK_AB R52, R2, R0 ;  /* 0x000000000234723e */ /* 0x000fe200000000ff */
[--C-:B------:R-:W-:Y:S02]  /*5ac0*/  HADD2.F32 R0, -RZ, R59.reuse.H0_H0 ;  /* 0x2000003bff007230 */ /* 0x100fe40000004100 */
[C---:B------:R-:W-:Y:S01]  /*5ad0*/  FFMA R7, R49.reuse, R32, R7 ;  /* 0x0000002031077223 */ /* 0x040fe20000000007 */
[----:B------:R-:W-:Y:S02]  /*5ae0*/  HADD2.F32 R2, -RZ, R59.H1_H1 ;  /* 0x3000003bff027230 */ /* 0x000fe40000004100 */
[C---:B------:R-:W-:Y:S01]  /*5af0*/  FFMA R4, R49.reuse, R33, R4 ;  /* 0x0000002131047223 */ /* 0x040fe20000000004 */
[C---:B------:R-:W-:Y:S01]  /*5b00*/  FFMA R5, R49.reuse, R34, R5 ;  /* 0x0000002231057223 */ /* 0x040fe20000000005 */
[----:B------:R-:W-:Y:S01]  /*5b10*/  FFMA R6, R49, R0, R6 ;  /* 0x0000000031067223 */ /* 0x000fe20000000006 */
[--C-:B------:R-:W-:Y:S02]  /*5b20*/  HADD2.F32 R0, -RZ, R60.reuse.H0_H0 ;  /* 0x2000003cff007230 */ /* 0x100fe40000004100 */
[----:B------:R-:W-:Y:S01]  /*5b30*/  FMUL R11, R47, R11 ;  /* 0x0000000b2f0b7220 */ /* 0x000fe20000400000 */
[----:B------:R-:W-:Y:S01]  /*5b40*/  F2FP.F16.F32.PACK_AB R53, R7, R3 ;  /* 0x000000030735723e */ /* 0x000fe200000000ff */
[--C-:B------:R-:W-:Y:S02]  /*5b50*/  HADD2.F32 R3, -RZ, R61.reuse.H0_H0 ;  /* 0x2000003dff037230 */ /* 0x100fe40000004100 */
[----:B------:R-:W-:Y:S01]  /*5b60*/  FMUL R15, R47, R15 ;  /* 0x0000000f2f0f7220 */ /* 0x000fe20000400000 */
[C---:B------:R-:W-:Y:S01]  /*5b70*/  FFMA R11, R49.reuse, R2, R11 ;  /* 0x00000002310b7223 */ /* 0x040fe2000000000b */
[----:B------:R-:W-:Y:S02]  /*5b80*/  HADD2.F32 R2, -RZ, R60.H1_H1 ;  /* 0x3000003cff027230 */ /* 0x000fe40000004100 */
[----:B------:R-:W-:Y:S01]  /*5b90*/  FFMA R8, R49, R0, R8 ;  /* 0x0000000031087223 */ /* 0x000fe20000000008 */
[----:B------:R-:W-:Y:S02]  /*5ba0*/  HADD2.F32 R0, -RZ, R61.H1_H1 ;  /* 0x3000003dff007230 */ /* 0x000fe40000004100 */
[C---:B------:R-:W-:Y:S01]  /*5bb0*/  FMUL R19, R47.reuse, R19 ;  /* 0x000000132f137220 */ /* 0x040fe20000400000 */
[----:B------:R-:W-:Y:S01]  /*5bc0*/  FMUL R23, R47, R23 ;  /* 0x000000172f177220 */ /* 0x000fe20000400000 */
[C---:B------:R-:W-:Y:S01]  /*5bd0*/  FFMA R9, R49.reuse, R2, R9 ;  /* 0x0000000231097223 */ /* 0x040fe20000000009 */
[C---:B------:R-:W-:Y:S01]  /*5be0*/  FFMA R10, R49.reuse, R3, R10 ;  /* 0x00000003310a7223 */ /* 0x040fe2000000000a */
[----:B------:R-:W-:Y:S01]  /*5bf0*/  FFMA R15, R49, R0, R15 ;  /* 0x00000000310f7223 */ /* 0x000fe2000000000f */
[--C-:B------:R-:W-:Y:S02]  /*5c00*/  HADD2.F32 R2, -RZ, R62.reuse.H0_H0 ;  /* 0x2000003eff027230 */ /* 0x100fe40000004100 */
[----:B------:R-:W-:Y:S01]  /*5c10*/  FMUL R27, R47, R27 ;  /* 0x0000001b2f1b7220 */ /* 0x000fe20000400000 */
[----:B------:R-:W-:Y:S01]  /*5c20*/  HADD2.F32 R0, -RZ, R62.H1_H1 ;  /* 0x3000003eff007230 */ /* 0x000fe20000004100 */
[----:B------:R-:W-:Y:S01]  /*5c30*/  F2FP.F16.F32.PACK_AB R54, R5, R4 ;  /* 0x000000040536723e */ /* 0x000fe200000000ff */
[--C-:B------:R-:W-:Y:S02]  /*5c40*/  HADD2.F32 R3, -RZ, R63.reuse.H0_H0 ;  /* 0x2000003fff037230 */ /* 0x100fe40000004100 */
[C---:B------:R-:W-:Y:S01]  /*5c50*/  FFMA R12, R49.reuse, R2, R12 ;  /* 0x00000002310c7223 */ /* 0x040fe2000000000c */
[--C-:B------:R-:W-:Y:S02]  /*5c60*/  HADD2.F32 R2, -RZ, R68.reuse.H0_H0 ;  /* 0x20000044ff027230 */ /* 0x100fe40000004100 */
[C---:B------:R-:W-:Y:S01]  /*5c70*/  FFMA R13, R49.reuse, R0, R13 ;  /* 0x00000000310d7223 */ /* 0x040fe2000000000d */
[----:B------:R-:W-:Y:S02]  /*5c80*/  HADD2.F32 R0, -RZ, R63.H1_H1 ;  /* 0x3000003fff007230 */ /* 0x000fe40000004100 */
[----:B------:R-:W-:Y:S01]  /*5c90*/  FFMA R14, R49, R3, R14 ;  /* 0x00000003310e7223 */ /* 0x000fe2000000000e */
[----:B------:R-:W-:Y:S01]  /*5ca0*/  HADD2.F32 R3, -RZ, R68.H1_H1 ;  /* 0x30000044ff037230 */ /* 0x000fe20000004100 */
[----:B------:R-:W-:Y:S01]  /*5cb0*/  F2FP.F16.F32.PACK_AB R55, R11, R6 ;  /* 0x000000060b37723e */ /* 0x000fe200000000ff */
[----:B------:R-:W-:Y:S01]  /*5cc0*/  FMUL R31, R47, R31 ;  /* 0x0000001f2f1f7220 */ /* 0x000fe20000400000 */
[C---:B------:R-:W-:Y:S01]  /*5cd0*/  FFMA R19, R49.reuse, R0, R19 ;  /* 0x0000000031137223 */ /* 0x040fe20000000013 */
[--C-:B------:R-:W-:Y:S02]  /*5ce0*/  HADD2.F32 R0, -RZ, R69.reuse.H0_H0 ;  /* 0x20000045ff007230 */ /* 0x100fe40000004100 */
[C---:B------:R-:W-:Y:S01]  /*5cf0*/  FFMA R16, R49.reuse, R2, R16 ;  /* 0x0000000231107223 */ /* 0x040fe20000000010 */
[----:B------:R1:W-:Y:S01]  /*5d00*/  STS.128 [R67], R52 ;  /* 0x0000003443007388 */ /* 0x0003e20000000c00 */
[C---:B------:R-:W-:Y:S01]  /*5d10*/  FFMA R17, R49.reuse, R3, R17 ;  /* 0x0000000331117223 */ /* 0x040fe20000000011 */
[----:B------:R-:W-:Y:S02]  /*5d20*/  HADD2.F32 R2, -RZ, R69.H1_H1 ;  /* 0x30000045ff027230 */ /* 0x000fe40000004100 */
[----:B------:R-:W-:Y:S01]  /*5d30*/  FFMA R18, R49, R0, R18 ;  /* 0x0000000031127223 */ /* 0x000fe20000000012 */
[--C-:B------:R-:W-:Y:S01]  /*5d40*/  HADD2.F32 R0, -RZ, R70.reuse.H0_H0 ;  /* 0x20000046ff007230 */ /* 0x100fe20000004100 */
[----:B------:R-:W-:Y:S01]  /*5d50*/  F2FP.F16.F32.PACK_AB R8, R9, R8 ;  /* 0x000000080908723e */ /* 0x000fe200000000ff */
[--C-:B------:R-:W-:Y:S02]  /*5d60*/  HADD2.F32 R3, -RZ, R71.reuse.H0_H0 ;  /* 0x20000047ff037230 */ /* 0x100fe40000004100 */
[C---:B------:R-:W-:Y:S01]  /*5d70*/  FFMA R23, R49.reuse, R2, R23 ;  /* 0x0000000231177223 */ /* 0x040fe20000000017 */
[----:B------:R-:W-:Y:S02]  /*5d80*/  HADD2.F32 R2, -RZ, R70.H1_H1 ;  /* 0x30000046ff027230 */ /* 0x000fe40000004100 */
[----:B------:R-:W-:Y:S01]  /*5d90*/  FFMA R20, R49, R0, R20 ;  /* 0x0000000031147223 */ /* 0x000fe20000000014 */
[----:B------:R-:W-:Y:S01]  /*5da0*/  HADD2.F32 R0, -RZ, R71.H1_H1 ;  /* 0x30000047ff007230 */ /* 0x000fe20000004100 */
[----:B------:R-:W-:Y:S01]  /*5db0*/  F2FP.F16.F32.PACK_AB R9, R15, R10 ;  /* 0x0000000a0f09723e */ /* 0x000fe200000000ff */
[----:B------:R-:W-:Y:S02]  /*5dc0*/  HADD2.F32 R4, -RZ, R79.H0_H0 ;  /* 0x2000004fff047230 */ /* 0x000fe40000004100 */
[C---:B------:R-:W-:Y:S01]  /*5dd0*/  FFMA R21, R49.reuse, R2, R21 ;  /* 0x0000000231157223 */ /* 0x040fe20000000015 */
[C---:B------:R-:W-:Y:S01]  /*5de0*/  FFMA R22, R49.reuse, R3, R22 ;  /* 0x0000000331167223 */ /* 0x040fe20000000016 */
[----:B------:R-:W-:Y:S01]  /*5df0*/  FFMA R27, R49, R0, R27 ;  /* 0x00000000311b7223 */ /* 0x000fe2000000001b */
[--C-:B------:R-:W-:Y:S01]  /*5e00*/  HADD2.F32 R2, -RZ, R76.reuse.H0_H0 ;  /* 0x2000004cff027230 */ /* 0x100fe20000004100 */
[----:B------:R-:W-:Y:S01]  /*5e10*/  F2FP.F16.F32.PACK_AB R10, R13, R12 ;  /* 0x0000000c0d0a723e */ /* 0x000fe200000000ff */
[----:B------:R-:W-:Y:S01]  /*5e20*/  HADD2.F32 R0, -RZ, R76.H1_H1 ;  /* 0x3000004cff007230 */ /* 0x000fe20000004100 */
[----:B------:R-:W-:Y:S01]  /*5e30*/  F2FP.F16.F32.PACK_AB R11, R19, R14 ;  /* 0x0000000e130b723e */ /* 0x000fe200000000ff */
[--C-:B------:R-:W-:Y:S02]  /*5e40*/  HADD2.F32 R3, -RZ, R77.reuse.H0_H0 ;  /* 0x2000004dff037230 */ /* 0x100fe40000004100 */
[C---:B------:R-:W-:Y:S01]  /*5e50*/  FFMA R24, R49.reuse, R2, R24 ;  /* 0x0000000231187223 */ /* 0x040fe20000000018 */
[--C-:B------:R-:W-:Y:S02]  /*5e60*/  HADD2.F32 R2, -RZ, R78.reuse.H0_H0 ;  /* 0x2000004eff027230 */ /* 0x100fe40000004100 */
[C---:B------:R-:W-:Y:S01]  /*5e70*/  FFMA R25, R49.reuse, R0, R25 ;  /* 0x0000000031197223 */ /* 0x040fe20000000019 */
[----:B------:R1:W-:Y:S01]  /*5e80*/  STS.128 [R66+0x10], R8 ;  /* 0x0000100842007388 */ /* 0x0003e20000000c00 */
[----:B------:R-:W-:Y:S02]  /*5e90*/  HADD2.F32 R0, -RZ, R77.H1_H1 ;  /* 0x3000004dff007230 */ /* 0x000fe40000004100 */
[----:B------:R-:W-:Y:S01]  /*5ea0*/  FFMA R26, R49, R3, R26 ;  /* 0x00000003311a7223 */ /* 0x000fe2000000001a */
[----:B------:R-:W-:Y:S01]  /*5eb0*/  HADD2.F32 R3, -RZ, R78.H1_H1 ;  /* 0x3000004eff037230 */ /* 0x000fe20000004100 */
[----:B------:R-:W-:Y:S01]  /*5ec0*/  F2FP.F16.F32.PACK_AB R16, R17, R16 ;  /* 0x000000101110723e */ /* 0x000fe200000000ff */
[----:B------:R-:W-:Y:S01]  /*5ed0*/  HADD2.F32 R5, -RZ, R79.H1_H1 ;  /* 0x3000004fff057230 */ /* 0x000fe20000004100 */
[----:B------:R-:W-:Y:S01]  /*5ee0*/  F2FP.F16.F32.PACK_AB R17, R23, R18 ;  /* 0x000000121711723e */ /* 0x000fe200000000ff */
[----:B------:R-:W-:Y:S01]  /*5ef0*/  FFMA R31, R49, R0, R31 ;  /* 0x00000000311f7223 */ /* 0x000fe2000000001f */
[----:B------:R-:W-:Y:S01]  /*5f00*/  FMUL R35, R47, R35 ;  /* 0x000000232f237220 */ /* 0x000fe20000400000 */
[----:B------:R-:W-:Y:S01]  /*5f10*/  F2FP.F16.F32.PACK_AB R18, R21, R20 ;  /* 0x000000141512723e */ /* 0x000fe200000000ff */
[----:B------:R-:W-:Y:S01]  /*5f20*/  FFMA R28, R49, R2, R28 ;  /* 0x00000002311c7223 */ /* 0x000fe2000000001c */
[----:B------:R-:W-:Y:S01]  /*5f30*/  F2FP.F16.F32.PACK_AB R19, R27, R22 ;  /* 0x000000161b13723e */ /* 0x000fe200000000ff */
[C---:B------:R-:W-:Y:S01]  /*5f40*/  FFMA R29, R49.reuse, R3, R29 ;  /* 0x00000003311d7223 */ /* 0x040fe2000000001d */
[C---:B------:R-:W-:Y:S01]  /*5f50*/  FFMA R30, R49.reuse, R4, R30 ;  /* 0x00000004311e7223 */ /* 0x040fe2000000001e */
[----:B------:R-:W-:Y:S01]  /*5f60*/  FFMA R35, R49, R5, R35 ;  /* 0x0000000531237223 */ /* 0x000fe20000000023 */
[----:B------:R-:W-:Y:S01]  /*5f70*/  F2FP.F16.F32.PACK_AB R24, R25, R24 ;  /* 0x000000181918723e */ /* 0x000fe200000000ff */
[----:B------:R1:W-:Y:S01]  /*5f80*/  STS.128 [R65+0x20], R16 ;  /* 0x0000201041007388 */ /* 0x0003e20000000c00 */
[----:B------:R-:W-:Y:S02]  /*5f90*/  F2FP.F16.F32.PACK_AB R25, R31, R26 ;  /* 0x0000001a1f19723e */ /* 0x000fe400000000ff */
[----:B------:R-:W-:Y:S02]  /*5fa0*/  F2FP.F16.F32.PACK_AB R26, R29, R28 ;  /* 0x0000001c1d1a723e */ /* 0x000fe400000000ff */
[----:B------:R-:W-:Y:S05]  /*5fb0*/  F2FP.F16.F32.PACK_AB R27, R35, R30 ;  /* 0x0000001e231b723e */ /* 0x000fea00000000ff */
[----:B------:R1:W-:Y:S01]  /*5fc0*/  STS.128 [R64+0x10], R24 ;  /* 0x0000101840007388 */ /* 0x0003e20000000c00 */
[----:B------:R-:W-:Y:S01]  /*5fd0*/  @!PT LDS RZ, [RZ] ;  /* 0x00000000fffff984 */ /* 0x000fe20000000800 */
[----:B------:R-:W-:Y:S01]  /*5fe0*/  @!PT LDS RZ, [RZ] ;  /* 0x00000000fffff984 */ /* 0x000fe20000000800 */
[----:B------:R-:W-:Y:S01]  /*5ff0*/  @!PT LDS RZ, [RZ] ;  /* 0x00000000fffff984 */ /* 0x000fe20000000800 */
[----:B------:R-:W-:Y:S01]  /*6000*/  @!PT LDS RZ, [RZ] ;  /* 0x00000000fffff984 */ /* 0x000fe20000000800 */
[----:B------:R2:W-:Y:S07]  /*6010*/  MEMBAR.ALL.CTA ;  /* 0x0000000000007992 */ /* 0x0005ee0000008000 */
[----:B--2---:R-:W2:Y:S02]  /*6020*/  FENCE.VIEW.ASYNC.S ;  /* 0x00000000000073c6 */ /* 0x004ea40000000000 */
[----:B--2---:R-:W-:Y:S06]  /*6030*/  BAR.SYNC.DEFER_BLOCKING 0x1, 0x80 ;  /* 0x0042000000007b1d */ /* 0x004fec0000010000 */
[----:B------:R-:W-:Y:S05]  /*6040*/  @P0 BRA `(.L_x_93) ;  /* 0x00000000001c0947 */ /* 0x000fea0003800000 */
[----:B------:R-:W-:Y:S01]  /*6050*/  R2UR UR4, R72 ;  /* 0x00000000480472ca */ /* 0x000fe200000e0000 */
[----:B------:R-:W-:Y:S01]  /*6060*/  UIADD3 UR6, UP0, UPT, UR54, 0x680, URZ ;  /* 0x0000068036067890 */ /* 0x000fe2000ff1e0ff */
[----:B------:R-:W-:Y:S03]  /*6070*/  UMOV UR43, UR36 ;  /* 0x00000024002b7c82 */ /* 0x000fe60008000000 */
[----:B------:R-:W-:Y:S08]  /*6080*/  UIADD3.X UR7, UPT, UPT, URZ, UR55, URZ, UP0, !UPT ;  /* 0x00000037ff077290 */ /* 0x000ff000087fe4ff */
[----:B------:R-:W-:Y:S09]  /*6090*/  UIADD3 UR40, UPT, UPT, UR48, 0x200, UR4 ;  /* 0x0000020030287890 */ /* 0x000ff2000fffe004 */
[----:B------:R2:W-:Y:S02]  /*60a0*/  UTMASTG.3D [UR40], [UR6] ;  /* 0x00000028060073b5 */ /* 0x0005e40008010000 */
[----:B--2---:R0:W-:Y:S02]  /*60b0*/  UTMACMDFLUSH ;  /* 0x00000000000079b7 */ /* 0x0041e40000000000 */
.L_x_93:
[----:B------:R-:W-:Y:S05]  /*60c0*/  BSYNC.RECONVERGENT B0 ;  /* 0x0000000000007941 */ /* 0x000fea0003800200 */
.L_x_92:
[----:B------:R-:W-:Y:S01]  /*60d0*/  UIADD3 UR40, UPT, UPT, UR56, 0x1, URZ ;  /* 0x0000000138287890 */ /* 0x000fe2000fffe0ff */
[----:B------:R-:W-:Y:S03]  /*60e0*/  BSSY.RECONVERGENT B0, `(.L_x_94) ;  /* 0x0000005000007945 */ /* 0x000fe60003800200 */
[----:B------:R-:W-:Y:S04]  /*60f0*/  UISETP.NE.AND UP0, UPT, UR40, 0x3, UPT ;  /* 0x000000032800788c */ /* 0x000fe8000bf05270 */
[----:B------:R-:W-:Y:S01]  /*6100*/  USEL UR43, UR40, URZ, UP0 ;  /* 0x000000ff282b7287 */ /* 0x000fe20008000000 */
[----:B------:R-:W-:Y:S11]  /*6110*/  @P0 BRA `(.L_x_95) ;  /* 0x0000000000040947 */ /* 0x000ff60003800000 */
[----:B------:R-:W-:Y:S04]  /*6120*/  DEPBAR.LE SB0, 0x1 ;  /* 0x000080400000791a */ /* 0x000fe80000000000 */
.L_x_95:
[----:B------:R-:W-:Y:S05]  /*6130*/  BSYNC.RECONVERGENT B0 ;  /* 0x0000000000007941 */ /* 0x000fea0003800200 */
.L_x_94:
[----:B------:R-:W-:Y:S01]  /*6140*/  BAR.SYNC.DEFER_BLOCKING 0x1, 0x80 ;  /* 0x0042000000007b1d */ /* 0x000fe20000010000 */
[----:B------:R-:W-:Y:S01]  /*6150*/  ISETP.NE.AND P1, PT, R104, RZ, PT ;  /* 0x000000ff6800720c */ /* 0x000fe20003f25270 */
[----:B------:R-:W-:Y:S01]  /*6160*/  UISETP.NE.AND UP0, UPT, UR50, URZ, UPT ;  /* 0x000000ff3200728c */ /* 0x000fe2000bf05270 */
[----:B------:R-:W-:Y:S11]  /*6170*/  LEA R2, R74, UR48, 0x3 ;  /* 0x000000304a027c11 */ /* 0x000ff6000f8e18ff */
[----:B------:R-:W-:Y:S01]  /*6180*/  @P1 SHF.L.U32 R3, R107, 0x1f, RZ ;  /* 0x0000001f6b031819 */ /* 0x000fe200000006ff */
[----:B------:R-:W-:Y:S06]  /*6190*/  BRA.U !UP0, `(.L_x_96) ;  /* 0x0000000108247547 */ /* 0x000fec000b800000 */
[----:B------:R-:W-:Y:S01]  /*61a0*/  IMAD.U32 R4, RZ, RZ, UR49 ;  /* 0x00000031ff047e24 */ /* 0x000fe2000f8e00ff */
[----:B------:R-:W-:Y:S01]  /*61b0*/  MOV R0, UR37 ;  /* 0x0000002500007c02 */ /* 0x000fe20008000f00 */
[----:B------:R-:W-:Y:S03]  /*61c0*/  UIADD3 UR49, UPT, UPT, UR49, 0x1, URZ ;  /* 0x0000000131317890 */ /* 0x000fe6000fffe0ff */
[----:B------:R-:W-:Y:S01]  /*61d0*/  @P1 LEA R4, R4, UR48, 0x3 ;  /* 0x0000003004041c11 */ /* 0x000fe2000f8e18ff */
[----:B------:R-:W-:Y:S04]  /*61e0*/  UISETP.NE.AND UP0, UPT, UR49, 0x3, UPT ;  /* 0x000000033100788c */ /* 0x000fe8000bf05270 */
[----:B------:R-:W-:Y:S01]  /*61f0*/  @P1 VIADD R4, R4, 0x38 ;  /* 0x0000003804041836 */ /* 0x000fe20000000000 */
[----:B------:R-:W-:Y:S04]  /*6200*/  USEL UR49, UR49, URZ, UP0 ;  /* 0x000000ff31317287 */ /* 0x000fe80008000000 */
[----:B------:R-:W-:Y:S04]  /*6210*/  @P1 PRMT R0, R0, 0x654, R4 ;  /* 0x0000065400001816 */ /* 0x000fe80000000004 */
[----:B------:R2:W-:Y:S04]  /*6220*/  @P1 SYNCS.ARRIVE.TRANS64.RED.A1T0 RZ, [R0+URZ], RZ ;  /* 0x000000ff00ff19a7 */ /* 0x0005e800081004ff */
.L_x_96:
[----:B------:R-:W4:Y:S01]  /*6230*/  @P1 SYNCS.PHASECHK.TRANS64.TRYWAIT P0, [R2+URZ+0x20], R3 ;  /* 0x00002003020015a7 */ /* 0x000f2200080011ff */
[----:B------:R-:W-:Y:S01]  /*6240*/  BSSY B1, `(.L_x_97) ;  /* 0x0000015000017945 */ /* 0x000fe20003800000 */
[----:B----4-:R-:W-:Y:S03]  /*6250*/  @P1 SEL R75, RZ, 0x1, !P0 ;  /* 0x00000001ff4b1807 */ /* 0x010fe60004000000 */
[----:B------:R-:W-:Y:S05]  /*6260*/  @!P1 BRA `(.L_x_98) ;  /* 0x0000000000489947 */ /* 0x000fea0003800000 */
[----:B------:R-:W-:Y:S01]  /*6270*/  ISETP.NE.AND P1, PT, R108, RZ, PT ;  /* 0x000000ff6c00720c */ /* 0x000fe20003f25270 */
[----:B------:R-:W-:Y:S01]  /*6280*/  BSSY B0, `(.L_x_99) ;  /* 0x000000a000007945 */ /* 0x000fe20003800000 */
[----:B------:R-:W-:Y:S11]  /*6290*/  ISETP.NE.AND P0, PT, R75, RZ, PT ;  /* 0x000000ff4b00720c */ /* 0x000ff60003f05270 */
[----:B------:R-:W-:Y:S04]  /*62a0*/  @P1 IMAD R74, R74, 0x2000, R99 ;  /* 0x000020004a4a1824 */ /* 0x000fe800078e0263 */
[----:B------:R-:W-:Y:S01]  /*62b0*/  @P1 IMAD.IADD R4, R106, 0x1, R74 ;  /* 0x000000016a041824 */ /* 0x000fe200078e024a */
[----:B------:R-:W-:Y:S03]  /*62c0*/  @P1 IADD3 R3, PT, PT, R105, R74, RZ ;  /* 0x0000004a69031210 */ /* 0x000fe60007ffe0ff */
[----:B--2---:R-:W-:Y:S01]  /*62d0*/  @P1 IMAD.IADD R0, R98, 0x1, R4 ;  /* 0x0000000162001824 */ /* 0x004fe200078e0204 */
[----:B------:R-:W-:Y:S06]  /*62e0*/  @P0 BRA `(.L_x_100) ;  /* 0x00000000000c0947 */ /* 0x000fec0003800000 */
[----:B------:R-:W-:Y:S04]  /*62f0*/  SHF.L.U32 R107, R107, 0x1f, RZ ;  /* 0x0000001f6b6b7819 */ /* 0x000fe800000006ff */
[----:B------:R-:W2:Y:S02]  /*6300*/  SYNCS.PHASECHK.TRANS64.TRYWAIT P0, [R2+URZ+0x20], R107 ;  /* 0x0000206b020075a7 */ /* 0x000ea400080011ff */
[----:B--2---:R-:W-:Y:S05]  /*6310*/  @!P0 BRA `(.L_x_101) ;  /* 0x0000001400f88947 */ /* 0x004fea0003800000 */
.L_x_100:
[----:B------:R-:W-:Y:S05]  /*6320*/  BSYNC B0 ;  /* 0x0000000000007941 */ /* 0x000fea0003800000 */
.L_x_99:
[----:B------:R-:W-:Y:S11]  /*6330*/  ISETP.NE.AND P0, PT, R108, RZ, PT ;  /* 0x000000ff6c00720c */ /* 0x000ff60003f05270 */
[----:B------:R-:W-:Y:S02]  /*6340*/  @!UPT UIADD3 URZ, UPT, UPT, URZ, URZ, URZ ;  /* 0x000000fffffff290 */ /* 0x000fe4000fffe0ff */
[----:B------:R4:W1:Y:S04]  /*6350*/  @P0 LDS.128 R56, [R74] ;  /* 0x000000004a380984 */ /* 0x0008680000000c00 */
[----:B------:R4:W1:Y:S04]  /*6360*/  @P0 LDS.128 R68, [R3+0x20] ;  /* 0x0000200003440984 */ /* 0x0008680000000c00 */
[----:B------:R4:W1:Y:S04]  /*6370*/  @P0 LDS.128 R60, [R4+0x10] ;  /* 0x00001000043c0984 */ /* 0x0008680000000c00 */
[----:B------:R4:W1:Y:S02]  /*6380*/  @P0 LDS.128 R76, [R0+0x10] ;  /* 0x00001000004c0984 */ /* 0x0008640000000c00 */
.L_x_98:
[----:B------:R-:W-:Y:S05]  /*6390*/  BSYNC B1 ;  /* 0x0000000000017941 */ /* 0x000fea0003800000 */
.L_x_97:
[----:B--2-4-:R-:W-:Y:S05]  /*63a0*/  VIADD R0, R48, 0x20 ;  /* 0x0000002030007836 */ /* 0x014fea0000000000 */
[----:B------:R-:W-:Y:S04]  /*63b0*/  SHF.R.U32.HI R0, RZ, 0x15, R0 ;  /* 0x00000015ff007819 */ /* 0x000fe80000011600 */
[----:B------:R-:W-:Y:S11]  /*63c0*/  LOP3.LUT P0, RZ, R0, 0x3, R92, 0x48, !PT ;  /* 0x0000000300ff7812 */ /* 0x000ff6000780485c */
[----:B------:R-:W-:Y:S02]  /*63d0*/  @!UPT UIADD3 URZ, UPT, UPT, URZ, URZ, URZ ;  /* 0x000000fffffff290 */ /* 0x000fe4000fffe0ff */
[----:B------:R-:W-:Y:S05]  /*63e0*/  @!P0 BRA `(.L_x_102) ;  /* 0x0000000000408947 */ /* 0x000fea0003800000 */
[----:B------:R-:W2:Y:S01]  /*63f0*/  LDCU.64 UR8, c[0x4][0x70] ;  /* 0x01000e00ff0877ac */ /* 0x000ea20008000a00 */
[----:B------:R-:W-:Y:S01]  /*6400*/  MOV R3, 0x0 ;  /* 0x0000000000037802 */ /* 0x000fe20000000f00 */
[----:B------:R-:W-:Y:S02]  /*6410*/  HFMA2 R12, -RZ, RZ, 0, 5.9604644775390625e-08 ;  /* 0x00000001ff0c7431 */ /* 0x000fe400000001ff */
[----:B-1----:R-:W-:Y:S02]  /*6420*/  IMAD.MOV.U32 R8, RZ, RZ, 0x192 ;  /* 0x00000192ff087424 */ /* 0x002fe400078e00ff */
[----:B------:R-:W-:Y:S01]  /*6430*/  IMAD.MOV.U32 R13, RZ, RZ, RZ ;  /* 0x000000ffff0d7224 */ /* 0x000fe200078e00ff */
[----:B------:R-:W1:Y:S01]  /*6440*/  LDCU.64 UR6, c[0x4][0x78] ;  /* 0x01000f00ff0677ac */ /* 0x000e620008000a00 */
[----:B------:R-:W4:Y:S01]  /*6450*/  LDC.64 R2, c[0x4][R3] ;  /* 0x0100000003027b82 */ /* 0x000f220000000a00 */
[----:B------:R-:W5:Y:S01]  /*6460*/  LDCU.64 UR4, c[0x4][0x10] ;  /* 0x01000200ff0477ac */ /* 0x000f620008000a00 */
[----:B--2---:R-:W-:Y:S01]  /*6470*/  MOV R5, UR9 ;  /* 0x0000000900057c02 */ /* 0x004fe20008000f00 */
[----:B------:R-:W-:Y:S01]  /*6480*/  IMAD.U32 R4, RZ, RZ, UR8 ;  /* 0x00000008ff047e24 */ /* 0x000fe2000f8e00ff */
[----:B-1----:R-:W-:Y:S01]  /*6490*/  MOV R7, UR7 ;  /* 0x0000000700077c02 */ /* 0x002fe20008000f00 */
[----:B------:R-:W-:Y:S01]  /*64a0*/  IMAD.U32 R6, RZ, RZ, UR6 ;  /* 0x00000006ff067e24 */ /* 0x000fe2000f8e00ff */
[----:B-----5:R-:W-:Y:S01]  /*64b0*/  MOV R11, UR5 ;  /* 0x00000005000b7c02 */ /* 0x020fe20008000f00 */
[----:B------:R-:W-:Y:S02]  /*64c0*/  IMAD.U32 R10, RZ, RZ, UR4 ;  /* 0x00000004ff0a7e24 */ /* 0x000fe4000f8e00ff */
[----:B------:R-:W-:Y:S07]  /*64d0*/  LEPC R20, `(.L_x_102) ;  /* 0x000000001014794e */ /* 0x000fee0000000000 */
[----:B---34-:R-:W-:Y:S05]  /*64e0*/  CALL.ABS.NOINC R2 ;  /* 0x0000000002007343 */ /* 0x018fea0003c00000 */
.L_x_102:
[----:B------:R-:W-:Y:S01]  /*64f0*/  ISETP.NE.AND P0, PT, R100, RZ, PT ;  /* 0x000000ff6400720c */ /* 0x000fe20003f05270 */
[----:B------:R-:W-:Y:S05]  /*6500*/  WARPSYNC.ALL ;  /* 0x0000000000007948 */ /* 0x000fea0003800000 */
[----:B------:R-:W-:Y:S01]  /*6510*/  R2UR UR4, R48 ;  /* 0x00000000300472ca */ /* 0x000fe200000e0000 */
[--C-:B-1----:R-:W-:Y:S01]  /*6520*/  HADD2.F32 R0, -RZ, R56.reuse.H0_H0 ;  /* 0x20000038ff007230 */ /* 0x102fe20000004100 */
[----:B------:R-:W-:Y:S01]  /*6530*/  R2UR UR5, R73 ;  /* 0x00000000490572ca */ /* 0x000fe200000e0000 */
[----:B------:R-:W-:Y:S01]  /*6540*/  HADD2.F32 R2, -RZ, R56.H1_H1 ;  /* 0x30000038ff027230 */ /* 0x000fe20000004100 */
[----:B------:R-:W-:Y:S01]  /*6550*/  USHF.L.U32 UR8, UR43, 0xd, URZ ;  /* 0x0000000d2b087899 */ /* 0x000fe200080006ff */
[--C-:B------:R-:W-:Y:S01]  /*6560*/  HADD2.F32 R3, -RZ, R57.reuse.H0_H0 ;  /* 0x20000039ff037230 */ /* 0x100fe20000004100 */
[----:B------:R-:W-:Y:S01]  /*6570*/  BSSY.RECONVERGENT B0, `(.L_x_103) ;  /* 0x000008b000007945 */ /* 0x000fe20003800200 */
[----:B------:R-:W-:Y:S02]  /*6580*/  HADD2.F32 R48, -RZ, R57.H1_H1 ;  /* 0x30000039ff307230 */ /* 0x000fe40000004100 */
[--C-:B------:R-:W-:Y:S02]  /*6590*/  HADD2.F32 R50, -RZ, R58.reuse.H0_H0 ;  /* 0x2000003aff327230 */ /* 0x100fe40000004100 */
[----:B------:R-:W-:Y:S02]  /*65a0*/  HADD2.F32 R51, -RZ, R58.H1_H1 ;  /* 0x3000003aff337230 */ /* 0x000fe40000004100 */
[----:B------:R-:W1:Y:S01]  /*65b0*/  LDTM.x32 R4, tmem[UR4+0x20] ;  /* 0x00002004000479ee */ /* 0x000e6200082c0000 */
[----:B------:R-:W-:Y:S01]  /*65c0*/  NOP ;  /* 0x0000000000007918 */ /* 0x000fe20000000000 */
[----:B------:R-:W-:Y:S01]  /*65d0*/  UIADD3 UR5, UPT, UPT, UR5, 0xa0, URZ ;  /* 0x000000a005057890 */ /* 0x000fe2000fffe0ff */
[--C-:B------:R-:W-:Y:S02]  /*65e0*/  HADD2.F32 R52, -RZ, R59.reuse.H0_H0 ;  /* 0x2000003bff347230 */ /* 0x100fe40000004100 */
[----:B------:R-:W-:Y:S01]  /*65f0*/  HADD2.F32 R53, -RZ, R59.H1_H1 ;  /* 0x3000003bff357230 */ /* 0x000fe20000004100 */
[----:B------:R-:W-:Y:S01]  /*6600*/  UPRMT UR5, UR37, 0x654, UR5 ;  /* 0x0000065425057896 */ /* 0x000fe20008000005 */
[--C-:B------:R-:W-:Y:S02]  /*6610*/  HADD2.F32 R54, -RZ, R60.reuse.H0_H0 ;  /* 0x2000003cff367230 */ /* 0x100fe40000004100 */
[----:B------:R-:W-:Y:S02]  /*6620*/  HADD2.F32 R55, -RZ, R60.H1_H1 ;  /* 0x3000003cff377230 */ /* 0x000fe40000004100 */
[--C-:B------:R-:W-:Y:S02]  /*6630*/  HADD2.F32 R56, -RZ, R61.reuse.H0_H0 ;  /* 0x2000003dff387230 */ /* 0x100fe40000004100 */
[----:B------:R-:W-:Y:S02]  /*6640*/  HADD2.F32 R57, -RZ, R61.H1_H1 ;  /* 0x3000003dff397230 */ /* 0x000fe40000004100 */
[----:B-1----:R-:W-:Y:S01]  /*6650*/  SYNCS.ARRIVE.TRANS64.RED.A1T0 RZ, [UR5], RZ ;  /* 0x000000ffffff79a7 */ /* 0x002fe20008100405 */
[--C-:B------:R-:W-:Y:S02]  /*6660*/  HADD2.F32 R58, -RZ, R62.reuse.H0_H0 ;  /* 0x2000003eff3a7230 */ /* 0x100fe40000004100 */
[----:B------:R-:W-:Y:S02]  /*6670*/  HADD2.F32 R59, -RZ, R62.H1_H1 ;  /* 0x3000003eff3b7230 */ /* 0x000fe40000004100 */
[--C-:B------:R-:W-:Y:S02]  /*6680*/  HADD2.F32 R60, -RZ, R63.reuse.H0_H0 ;  /* 0x2000003fff3c7230 */ /* 0x100fe40000004100 */
[----:B------:R-:W-:Y:S02]  /*6690*/  HADD2.F32 R61, -RZ, R63.H1_H1 ;  /* 0x3000003fff3d7230 */ /* 0x000fe40000004100 */
[C---:B------:R-:W-:Y:S01]  /*66a0*/  FMUL R4, R47.reuse, R4 ;  /* 0x000000042f047220 */ /* 0x040fe20000400000 */
[C---:B------:R-:W-:Y:S01]  /*66b0*/  FMUL R5, R47.reuse, R5 ;  /* 0x000000052f057220 */ /* 0x040fe20000400000 */
[C---:B------:R-:W-:Y:S01]  /*66c0*/  FMUL R6, R47.reuse, R6 ;  /* 0x000000062f067220 */ /* 0x040fe20000400000 */
[----:B------:R-:W-:Y:S01]  /*66d0*/  FMUL R7, R47, R7 ;  /* 0x000000072f077220 */ /* 0x000fe20000400000 */
[C---:B------:R-:W-:Y:S01]  /*66e0*/  FFMA R4, R49.reuse, R0, R4 ;  /* 0x0000000031047223 */ /* 0x040fe20000000004 */
[C---:B------:R-:W-:Y:S01]  /*66f0*/  FFMA R5, R49.reuse, R2, R5 ;  /* 0x0000000231057223 */ /* 0x040fe20000000005 */
[C---:B------:R-:W-:Y:S01]  /*6700*/  FFMA R6, R49.reuse, R3, R6 ;  /* 0x0000000331067223 */ /* 0x040fe20000000006 */
[----:B------:R-:W-:Y:S01]  /*6710*/  FFMA R7, R49, R48, R7 ;  /* 0x0000003031077223 */ /* 0x000fe20000000007 */
[C---:B------:R-:W-:Y:S01]  /*6720*/  FMUL R8, R47.reuse, R8 ;  /* 0x000000082f087220 */ /* 0x040fe20000400000 */
[----:B------:R-:W-:Y:S01]  /*6730*/  FMUL R9, R47, R9 ;  /* 0x000000092f097220 */ /* 0x000fe20000400000 */
[----:B------:R-:W-:Y:S01]  /*6740*/  F2FP.F16.F32.PACK_AB R4, R5, R4 ;  /* 0x000000040504723e */ /* 0x000fe200000000ff */
[----:B------:R-:W-:Y:S01]  /*6750*/  FMUL R0, R47, R10 ;  /* 0x0000000a2f007220 */ /* 0x000fe20000400000 */
[----:B------:R-:W-:Y:S01]  /*6760*/  F2FP.F16.F32.PACK_AB R5, R7, R6 ;  /* 0x000000060705723e */ /* 0x000fe200000000ff */
[C---:B------:R-:W-:Y:S01]  /*6770*/  FFMA R8, R49.reuse, R50, R8 ;  /* 0x0000003231087223 */ /* 0x040fe20000000008 */
[C---:B------:R-:W-:Y:S01]  /*6780*/  FFMA R9, R49.reuse, R51, R9 ;  /* 0x0000003331097223 */ /* 0x040fe20000000009 */
[----:B------:R-:W-:Y:S01]  /*6790*/  FFMA R0, R49, R52, R0 ;  /* 0x0000003431007223 */ /* 0x000fe20000000000 */
[C---:B------:R-:W-:Y:S01]  /*67a0*/  FMUL R2, R47.reuse, R11 ;  /* 0x0000000b2f027220 */ /* 0x040fe20000400000 */
[C---:B------:R-:W-:Y:S01]  /*67b0*/  FMUL R3, R47.reuse, R12 ;  /* 0x0000000c2f037220 */ /* 0x040fe20000400000 */
[----:B------:R-:W-:Y:S01]  /*67c0*/  FMUL R10, R47, R13 ;  /* 0x0000000d2f0a7220 */ /* 0x000fe20000400000 */
[----:B------:R-:W-:Y:S01]  /*67d0*/  F2FP.F16.F32.PACK_AB R6, R9, R8 ;  /* 0x000000080906723e */ /* 0x000fe200000000ff */
[C---:B------:R-:W-:Y:S01]  /*67e0*/  FFMA R2, R49.reuse, R53, R2 ;  /* 0x0000003531027223 */ /* 0x040fe20000000002 */
[C---:B------:R-:W-:Y:S01]  /*67f0*/  FFMA R3, R49.reuse, R54, R3 ;  /* 0x0000003631037223 */ /* 0x040fe20000000003 */
[----:B------:R-:W-:Y:S01]  /*6800*/  FFMA R10, R49, R55, R10 ;  /* 0x00000037310a7223 */ /* 0x000fe2000000000a */
[C---:B------:R-:W-:Y:S01]  /*6810*/  FMUL R11, R47.reuse, R14 ;  /* 0x0000000e2f0b7220 */ /* 0x040fe20000400000 */
[C---:B------:R-:W-:Y:S01]  /*6820*/  FMUL R15, R47.reuse, R15 ;  /* 0x0000000f2f0f7220 */ /* 0x040fe20000400000 */
[C---:B------:R-:W-:Y:S01]  /*6830*/  FMUL R12, R47.reuse, R16 ;  /* 0x000000102f0c7220 */ /* 0x040fe20000400000 */
[----:B------:R-:W-:Y:S01]  /*6840*/  FMUL R13, R47, R17 ;  /* 0x000000112f0d7220 */ /* 0x000fe20000400000 */
[----:B------:R-:W-:Y:S01]  /*6850*/  FFMA R11, R49, R56, R11 ;  /* 0x00000038310b7223 */ /* 0x000fe2000000000b */
[----:B------:R-:W-:Y:S01]  /*6860*/  FMUL R14, R47, R18 ;  /* 0x000000122f0e7220 */ /* 0x000fe20000400000 */
[----:B------:R-:W-:Y:S01]  /*6870*/  FFMA R15, R49, R57, R15 ;  /* 0x00000039310f7223 */ /* 0x000fe2000000000f */
[--C-:B------:R-:W-:Y:S02]  /*6880*/  HADD2.F32 R62, -RZ, R68.reuse.H0_H0 ;  /* 0x20000044ff3e7230 */ /* 0x100fe40000004100 */
[----:B------:R-:W-:Y:S01]  /*6890*/  FMUL R19, R47, R19 ;  /* 0x000000132f137220 */ /* 0x000fe20000400000 */
[----:B------:R-:W-:Y:S01]  /*68a0*/  F2FP.F16.F32.PACK_AB R7, R2, R0 ;  /* 0x000000000207723e */ /* 0x000fe200000000ff */
[----:B------:R-:W-:Y:S01]  /*68b0*/  FFMA R12, R49, R58, R12 ;  /* 0x0000003a310c7223 */ /* 0x000fe2000000000c */
[----:B------:R-:W-:Y:S02]  /*68c0*/  HADD2.F32 R63, -RZ, R68.H1_H1 ;  /* 0x30000044ff3f7230 */ /* 0x000fe40000004100 */
[----:B------:R-:W-:Y:S01]  /*68d0*/  FMUL R16, R47, R20 ;  /* 0x000000142f107220 */ /* 0x000fe20000400000 */
[----:B------:R-:W-:Y:S01]  /*68e0*/  FFMA R13, R49, R59, R13 ;  /* 0x0000003b310d7223 */ /* 0x000fe2000000000d */
[----:B------:R1:W-:Y:S01]  /*68f0*/  STS.128 [R99+UR8], R4 ;  /* 0x0000000463007988 */ /* 0x0003e20008000c08 */
[--C-:B---3--:R-:W-:Y:S02]  /*6900*/  HADD2.F32 R64, -RZ, R69.reuse.H0_H0 ;  /* 0x20000045ff407230 */ /* 0x108fe40000004100 */
[----:B------:R-:W-:Y:S01]  /*6910*/  FMUL R17, R47, R21 ;  /* 0x000000152f117220 */ /* 0x000fe20000400000 */
[----:B------:R-:W-:Y:S01]  /*6920*/  FFMA R14, R49, R60, R14 ;  /* 0x0000003c310e7223 */ /* 0x000fe2000000000e */
[----:B------:R-:W-:Y:S02]  /*6930*/  HADD2.F32 R65, -RZ, R69.H1_H1 ;  /* 0x30000045ff417230 */ /* 0x000fe40000004100 */
[----:B------:R-:W-:Y:S01]  /*6940*/  FMUL R18, R47, R22 ;  /* 0x000000162f127220 */ /* 0x000fe20000400000 */
[----:B------:R-:W-:Y:S01]  /*6950*/  FFMA R19, R49, R61, R19 ;  /* 0x0000003d31137223 */ /* 0x000fe20000000013 */
[----:B------:R-:W-:Y:S02]  /*6960*/  HADD2.F32 R66, -RZ, R70.H0_H0 ;  /* 0x20000046ff427230 */ /* 0x000fe40000004100 */
[----:B------:R-:W-:Y:S01]  /*6970*/  FMUL R23, R47, R23 ;  /* 0x000000172f177220 */ /* 0x000fe20000400000 */
[--C-:B------:R-:W-:Y:S02]  /*6980*/  HADD2.F32 R74, -RZ, R78.reuse.H0_H0 ;  /* 0x2000004eff4a7230 */ /* 0x100fe40000004100 */
[----:B------:R-:W-:Y:S01]  /*6990*/  FFMA R16, R49, R62, R16 ;  /* 0x0000003e31107223 */ /* 0x000fe20000000010 */
[----:B------:R-:W-:Y:S01]  /*69a0*/  HADD2.F32 R75, -RZ, R78.H1_H1 ;  /* 0x3000004eff4b7230 */ /* 0x000fe20000004100 */
[----:B------:R-:W-:Y:S01]  /*69b0*/  IADD3 R78, PT, PT, R99, UR8, RZ ;  /* 0x00000008634e7c10 */ /* 0x000fe2000fffe0ff */
[----:B------:R-:W-:Y:S02]  /*69c0*/  HADD2.F32 R67, -RZ, R70.H1_H1 ;  /* 0x30000046ff437230 */ /* 0x000fe40000004100 */
[----:B------:R-:W-:Y:S01]  /*69d0*/  FMUL R20, R47, R24 ;  /* 0x000000182f147220 */ /* 0x000fe20000400000 */
[----:B------:R-:W-:Y:S01]  /*69e0*/  FFMA R17, R49, R63, R17 ;  /* 0x0000003f31117223 */ /* 0x000fe20000000011 */
[--C-:B------:R-:W-:Y:S02]  /*69f0*/  HADD2.F32 R68, -RZ, R71.reuse.H0_H0 ;  /* 0x20000047ff447230 */ /* 0x100fe40000004100 */
[----:B------:R-:W-:Y:S01]  /*6a00*/  FMUL R21, R47, R25 ;  /* 0x000000192f157220 */ /* 0x000fe20000400000 */
[----:B------:R-:W-:Y:S01]  /*6a10*/  FFMA R18, R49, R64, R18 ;  /* 0x0000004031127223 */ /* 0x000fe20000000012 */
[----:B------:R-:W-:Y:S02]  /*6a20*/  HADD2.F32 R69, -RZ, R71.H1_H1 ;  /* 0x30000047ff457230 */ /* 0x000fe40000004100 */
[----:B------:R-:W-:Y:S01]  /*6a30*/  FMUL R22, R47, R26 ;  /* 0x0000001a2f167220 */ /* 0x000fe20000400000 */
[----:B------:R-:W-:Y:S01]  /*6a40*/  F2FP.F16.F32.PACK_AB R8, R10, R3 ;  /* 0x000000030a08723e */ /* 0x000fe200000000ff */
[----:B------:R-:W-:Y:S01]  /*6a50*/  FFMA R23, R49, R65, R23 ;  /* 0x0000004131177223 */ /* 0x000fe20000000017 */
[----:B------:R-:W-:Y:S01]  /*6a60*/  F2FP.F16.F32.PACK_AB R9, R15, R11 ;  /* 0x0000000b0f09723e */ /* 0x000fe200000000ff */
[--C-:B------:R-:W-:Y:S02]  /*6a70*/  HADD2.F32 R70, -RZ, R76.reuse.H0_H0 ;  /* 0x2000004cff467230 */ /* 0x100fe40000004100 */
[----:B------:R-:W-:Y:S01]  /*6a80*/  FMUL R27, R47, R27 ;  /* 0x0000001b2f1b7220 */ /* 0x000fe20000400000 */
[----:B------:R-:W-:Y:S01]  /*6a90*/  IADD3 R106, PT, PT, R106, R78, RZ ;  /* 0x0000004e6a6a7210 */ /* 0x000fe20007ffe0ff */
[----:B------:R-:W-:Y:S01]  /*6aa0*/  FFMA R20, R49, R66, R20 ;  /* 0x0000004231147223 */ /* 0x000fe20000000014 */
[----:B------:R-:W-:Y:S01]  /*6ab0*/  F2FP.F16.F32.PACK_AB R10, R13, R12 ;  /* 0x0000000c0d0a723e */ /* 0x000fe200000000ff */
[----:B------:R-:W-:Y:S01]  /*6ac0*/  HADD2.F32 R71, -RZ, R76.H1_H1 ;  /* 0x3000004cff477230 */ /* 0x000fe20000004100 */
[----:B------:R-:W-:Y:S01]  /*6ad0*/  F2FP.F16.F32.PACK_AB R11, R19, R14 ;  /* 0x0000000e130b723e */ /* 0x000fe200000000ff */
[----:B------:R-:W-:Y:S01]  /*6ae0*/  FMUL R24, R47, R28 ;  /* 0x0000001c2f187220 */ /* 0x000fe20000400000 */
[----:B------:R-:W-:Y:S01]  /*6af0*/  FFMA R21, R49, R67, R21 ;  /* 0x0000004331157223 */ /* 0x000fe20000000015 */
[--C-:B------:R-:W-:Y:S02]  /*6b00*/  HADD2.F32 R72, -RZ, R77.reuse.H0_H0 ;  /* 0x2000004dff487230 */ /* 0x100fe40000004100 */
[----:B------:R-:W-:Y:S01]  /*6b10*/  FMUL R25, R47, R29 ;  /* 0x0000001d2f197220 */ /* 0x000fe20000400000 */
[----:B------:R1:W-:Y:S01]  /*6b20*/  STS.128 [R106+0x10], R8 ;  /* 0x000010086a007388 */ /* 0x0003e20000000c00 */
[----:B------:R-:W-:Y:S01]  /*6b30*/  FFMA R22, R49, R68, R22 ;  /* 0x0000004431167223 */ /* 0x000fe20000000016 */
[----:B------:R-:W-:Y:S02]  /*6b40*/  HADD2.F32 R73, -RZ, R77.H1_H1 ;  /* 0x3000004dff497230 */ /* 0x000fe40000004100 */
[----:B------:R-:W-:Y:S01]  /*6b50*/  FMUL R26, R47, R30 ;  /* 0x0000001e2f1a7220 */ /* 0x000fe20000400000 */
[----:B------:R-:W-:Y:S01]  /*6b60*/  FFMA R27, R49, R69, R27 ;  /* 0x00000045311b7223 */ /* 0x000fe2000000001b */
        /* <DEDUP_REMOVED lines=10> */
[----:B------:R-:W-:Y:S01]  /*6c10*/  F2FP.F16.F32.PACK_AB R17, R23, R18 ;  /* 0x000000121711723e */ /* 0x000fe200000000ff */
[----:B------:R-:W-:Y:S01]  /*6c20*/  FFMA R31, R49, R73, R31 ;  /* 0x00000049311f7223 */ /* 0x000fe2000000001f */
[----:B------:R-:W-:Y:S01]  /*6c30*/  FMUL R35, R47, R35 ;  /* 0x000000232f237220 */ /* 0x000fe20000400000 */
[----:B------:R-:W-:Y:S01]  /*6c40*/  IADD3 R105, PT, PT, R105, R78, RZ ;  /* 0x0000004e69697210 */ /* 0x000fe20007ffe0ff */
[----:B------:R-:W-:Y:S01]  /*6c50*/  FFMA R28, R49, R74, R28 ;  /* 0x0000004a311c7223 */ /* 0x000fe2000000001c */
[----:B------:R-:W-:Y:S01]  /*6c60*/  F2FP.F16.F32.PACK_AB R18, R21, R20 ;  /* 0x000000141512723e */ /* 0x000fe200000000ff */
[----:B------:R-:W-:Y:S01]  /*6c70*/  FFMA R29, R49, R75, R29 ;  /* 0x0000004b311d7223 */ /* 0x000fe2000000001d */
[----:B------:R-:W-:Y:S01]  /*6c80*/  F2FP.F16.F32.PACK_AB R19, R27, R22 ;  /* 0x000000161b13723e */ /* 0x000fe200000000ff */
[C---:B------:R-:W-:Y:S01]  /*6c90*/  FFMA R30, R49.reuse, R76, R30 ;  /* 0x0000004c311e7223 */ /* 0x040fe2000000001e */
[----:B------:R-:W-:Y:S01]  /*6ca0*/  FFMA R35, R49, R77, R35 ;  /* 0x0000004d31237223 */ /* 0x000fe20000000023 */
[----:B------:R-:W-:Y:S02]  /*6cb0*/  F2FP.F16.F32.PACK_AB R24, R25, R24 ;  /* 0x000000181918723e */ /* 0x000fe400000000ff */
[----:B------:R1:W-:Y:S01]  /*6cc0*/  STS.128 [R105+0x20], R16 ;  /* 0x0000201069007388 */ /* 0x0003e20000000c00 */
[----:B------:R-:W-:Y:S02]  /*6cd0*/  F2FP.F16.F32.PACK_AB R25, R31, R26 ;  /* 0x0000001a1f19723e */ /* 0x000fe400000000ff */
[----:B------:R-:W-:Y:S02]  /*6ce0*/  F2FP.F16.F32.PACK_AB R26, R29, R28 ;  /* 0x0000001c1d1a723e */ /* 0x000fe400000000ff */
[----:B------:R-:W-:Y:S02]  /*6cf0*/  F2FP.F16.F32.PACK_AB R27, R35, R30 ;  /* 0x0000001e231b723e */ /* 0x000fe400000000ff */
[----:B------:R-:W-:Y:S05]  /*6d00*/  IADD3 R0, PT, PT, R98, R106, RZ ;  /* 0x0000006a62007210 */ /* 0x000fea0007ffe0ff */
        /* <DEDUP_REMOVED lines=9> */
[----:B------:R-:W-:Y:S02]  /*6da0*/  UIADD3 UR10, UP0, UPT, UR54, 0x680, URZ ;  /* 0x00000680360a7890 */ /* 0x000fe4000ff1e0ff */
[----:B------:R-:W-:Y:S02]  /*6db0*/  UIADD3 UR5, UPT, UPT, UR41, 0x20, URZ ;  /* 0x0000002029057890 */ /* 0x000fe4000fffe0ff */
[----:B------:R-:W-:Y:S02]  /*6dc0*/  UIADD3 UR4, UPT, UPT, UR48, 0x200, UR8 ;  /* 0x0000020030047890 */ /* 0x000fe4000fffe008 */
[----:B------:R-:W-:Y:S01]  /*6dd0*/  UIADD3.X UR11, UPT, UPT, URZ, UR55, URZ, UP0, !UPT ;  /* 0x00000037ff0b7290 */ /* 0x000fe200087fe4ff */
[----:B------:R-:W-:Y:S01]  /*6de0*/  UMOV UR6, UR42 ;  /* 0x0000002a00067c82 */ /* 0x000fe20008000000 */
[----:B------:R-:W-:Y:S07]  /*6df0*/  UMOV UR7, UR36 ;  /* 0x0000002400077c82 */ /* 0x000fee0008000000 */
[----:B------:R2:W-:Y:S02]  /*6e00*/  UTMASTG.3D [UR4], [UR10] ;  /* 0x000000040a0073b5 */ /* 0x0005e40008010000 */
[----:B--2---:R0:W-:Y:S02]  /*6e10*/  UTMACMDFLUSH ;  /* 0x00000000000079b7 */ /* 0x0041e40000000000 */
.L_x_104:
[----:B------:R-:W-:Y:S05]  /*6e20*/  BSYNC.RECONVERGENT B0 ;  /* 0x0000000000007941 */ /* 0x000fea0003800200 */
.L_x_103:
[----:B------:R-:W-:Y:S01]  /*6e30*/  UIADD3 UR43, UPT, UPT, UR43, 0x1, URZ ;  /* 0x000000012b2b7890 */ /* 0x000fe2000fffe0ff */
[----:B------:R-:W-:Y:S03]  /*6e40*/  BSSY.RECONVERGENT B0, `(.L_x_105) ;  /* 0x0000008000007945 */ /* 0x000fe60003800200 */
[----:B------:R-:W-:Y:S04]  /*6e50*/  UISETP.NE.AND UP0, UPT, UR43, 0x3, UPT ;  /* 0x000000032b00788c */ /* 0x000fe8000bf05270 */
[----:B------:R-:W-:Y:S02]  /*6e60*/  UISETP.EQ.XOR UP1, UPT, UR40, 0x3, !UP0 ;  /* 0x000000032800788c */ /* 0x000fe4000c722a70 */
[----:B------:R-:W-:Y:S02]  /*6e70*/  USEL UR56, UR43, URZ, UP0 ;  /* 0x000000ff2b387287 */ /* 0x000fe40008000000 */
[----:B------:R-:W-:Y:S04]  /*6e80*/  USEL UR4, URZ, 0x1, !UP1 ;  /* 0x00000001ff047887 */ /* 0x000fe8000c800000 */
[----:B------:R-:W-:Y:S01]  /*6e90*/  ULOP3.LUT UR51, UR51, UR4, URZ, 0x3c, !UPT ;  /* 0x0000000433337292 */ /* 0x000fe2000f8e3cff */
[----:B------:R-:W-:Y:S11]  /*6ea0*/  @P0 BRA `(.L_x_106) ;  /* 0x0000000000040947 */ /* 0x000ff60003800000 */
[----:B------:R-:W-:Y:S04]  /*6eb0*/  DEPBAR.LE SB0, 0x1 ;  /* 0x000080400000791a */ /* 0x000fe80000000000 */
.L_x_106:
[----:B------:R-:W-:Y:S05]  /*6ec0*/  BSYNC.RECONVERGENT B0 ;  /* 0x0000000000007941 */ /* 0x000fea0003800200 */
.L_x_105:
[----:B------:R-:W-:Y:S01]  /*6ed0*/  BAR.SYNC.DEFER_BLOCKING 0x1, 0x80 ;  /* 0x0042000000007b1d */ /* 0x000fe20000010000 */
[----:B------:R-:W-:Y:S01]  /*6ee0*/  UISETP.NE.AND UP0, UPT, UR50, -0x2, UPT ;  /* 0xfffffffe3200788c */ /* 0x000fe2000bf05270 */
[----:B------:R-:W-:Y:S08]  /*6ef0*/  IADD3 R45, PT, PT, R45, 0x1, RZ ;  /* 0x000000012d2d7810 */ /* 0x000ff00007ffe0ff */
[----:B------:R-:W-:Y:S05]  /*6f00*/  BRA.U !UP0, `(.L_x_107) ;  /* 0x0000000108287547 */ /* 0x000fea000b800000 */
[----:B------:R-:W-:Y:S01]  /*6f10*/  ISETP.NE.AND P0, PT, R104, RZ, PT ;  /* 0x000000ff6800720c */ /* 0x000fe20003f05270 */
[----:B------:R-:W-:Y:S01]  /*6f20*/  IMAD.U32 R2, RZ, RZ, UR49 ;  /* 0x00000031ff027e24 */ /* 0x000fe2000f8e00ff */
[----:B------:R-:W-:Y:S01]  /*6f30*/  UIADD3 UR49, UPT, UPT, UR49, 0x1, URZ ;  /* 0x0000000131317890 */ /* 0x000fe2000fffe0ff */
[----:B-1----:R-:W-:Y:S03]  /*6f40*/  IMAD.U32 R0, RZ, RZ, UR37 ;  /* 0x00000025ff007e24 */ /* 0x002fe6000f8e00ff */
[----:B------:R-:W-:Y:S04]  /*6f50*/  UISETP.NE.AND UP0, UPT, UR49, 0x3, UPT ;  /* 0x000000033100788c */ /* 0x000fe8000bf05270 */
[----:B------:R-:W-:Y:S03]  /*6f60*/  USEL UR49, UR49, URZ, UP0 ;  /* 0x000000ff31317287 */ /* 0x000fe60008000000 */
[----:B------:R-:W-:Y:S05]  /*6f70*/  @P0 LEA R2, R2, UR48, 0x3 ;  /* 0x0000003002020c11 */ /* 0x000fea000f8e18ff */
[----:B------:R-:W-:Y:S05]  /*6f80*/  @P0 VIADD R2, R2, 0x38 ;  /* 0x0000003802020836 */ /* 0x000fea0000000000 */
[----:B------:R-:W-:Y:S04]  /*6f90*/  @P0 PRMT R0, R0, 0x654, R2 ;  /* 0x0000065400000816 */ /* 0x000fe80000000002 */
[----:B------:R2:W-:Y:S03]  /*6fa0*/  @P0 SYNCS.ARRIVE.TRANS64.RED.A1T0 RZ, [R0+URZ], RZ ;  /* 0x000000ff00ff09a7 */ /* 0x0005e600081004ff */
.L_x_107:
[----:B------:R-:W-:Y:S01]  /*6fb0*/  ISETP.NE.AND P2, PT, R101, RZ, PT ;  /* 0x000000ff6500720c */ /* 0x000fe20003f45270 */
[----:B------:R-:W-:Y:S01]  /*6fc0*/  UIADD3 UR50, UPT, UPT, UR50, 0x2, URZ ;  /* 0x0000000232327890 */ /* 0x000fe2000fffe0ff */
[----:B------:R-:W-:Y:S01]  /*6fd0*/  ISETP.NE.AND P0, PT, R103, 0x2, PT ;  /* 0x000000026700780c */ /* 0x000fe20003f05270 */
[----:B------:R-:W-:Y:S01]  /*6fe0*/  IMAD.IADD R14, R43, 0x1, R86 ;  /* 0x000000012b0e7824 */ /* 0x000fe200078e0256 */
[----:B------:R-:W-:Y:S01]  /*6ff0*/  ISETP.NE.AND P1, PT, R45, 0x4, PT ;  /* 0x000000042d00780c */ /* 0x000fe20003f25270 */
[----:B------:R-:W-:Y:S01]  /*7000*/  IMAD.IADD R15, R44, 0x1, R87 ;  /* 0x000000012c0f7824 */ /* 0x000fe200078e0257 */
[----:B------:R-:W-:Y:S02]  /*7010*/  SEL R2, RZ, 0x1, P0 ;  /* 0x00000001ff027807 */ /* 0x000fe40000000000 */
[----:B-12---:R-:W-:Y:S02]  /*7020*/  SEL R0, RZ, 0x1, P1 ;  /* 0x00000001ff007807 */ /* 0x006fe40000800000 */
[----:B------:R-:W-:Y:S02]  /*7030*/  LOP3.LUT R96, R96, R2, RZ, 0x3c, !PT ;  /* 0x0000000260607212 */ /* 0x000fe400078e3cff */
[----:B------:R-:W-:Y:S02]  /*7040*/  LOP3.LUT R97, R97, R0, RZ, 0x3c, !PT ;  /* 0x0000000061617212 */ /* 0x000fe400078e3cff */
[----:B------:R-:W-:Y:S02]  /*7050*/  @P2 R2UR UR36, R95 ;  /* 0x000000005f2422ca */ /* 0x000fe400000e0000 */
[----:B------:R-:W-:Y:S02]  /*7060*/  SEL R103, R103, RZ, P0 ;  /* 0x000000ff67677207 */ /* 0x000fe40000000000 */
[----:B------:R-:W-:Y:S01]  /*7070*/  SEL R45, R45, RZ, P1 ;  /* 0x000000ff2d2d7207 */ /* 0x000fe20000800000 */
[----:B------:R-:W-:Y:S10]  /*7080*/  @P2 BRA `(.L_x_108) ;  /* 0xffffffd800042947 */ /* 0x000ff4000383ffff */
[----:B------:R-:W-:-:S09]  /*7090*/  UISETP.NE.AND UP0, UPT, UR53, URZ, UPT ;  /* 0x000000ff3500728c */ /* 0x000fd2000bf05270 */
[----:B------:R-:W-:Y:S05]  /*70a0*/  BRA.U !UP0, `(.L_x_109) ;  /* 0x0000000108487547 */ /* 0x000fea000b800000 */
[----:B------:R-:W1:Y:S02]  /*70b0*/  LDCU.64 UR4, c[0x0][0x890] ;  /* 0x00011200ff0477ac */ /* 0x000e640008000a00 */
[----:B-1----:R-:W-:-:S04]  /*70c0*/  UISETP.NE.U32.AND UP0, UPT, UR4, URZ, UPT ;  /* 0x000000ff0400728c */ /* 0x002fc8000bf05070 */
[----:B------:R-:W-:-:S09]  /*70d0*/  UISETP.NE.AND.EX UP0, UPT, UR5, URZ, UPT, UP0 ;  /* 0x000000ff0500728c */ /* 0x000fd2000bf05300 */
[----:B------:R-:W-:Y:S05]  /*70e0*/  BRA.U UP0, `(.L_x_110) ;  /* 0x00000001000c7547 */ /* 0x000fea000b800000 */
[----:B------:R-:W-:-:S13]  /*70f0*/  FSETP.NEU.AND P0, PT, R49, RZ, PT ;  /* 0x000000ff3100720b */ /* 0x000fda0003f0d000 */
[----:B------:R-:W-:Y:S05]  /*7100*/  @!P0 EXIT ;  /* 0x000000000000894d */ /* 0x000fea0003800000 */
[----:B------:R-:W-:Y:S05]  /*7110*/  BRA `(.L_x_109) ;  /* 0x00000000002c7947 */ /* 0x000fea0003800000 */
.L_x_110:
[----:B------:R-:W-:Y:S01]  /*7120*/  ISETP.NE.AND P0, PT, R102, RZ, PT ;  /* 0x000000ff6600720c */ /* 0x000fe20003f05270 */
[----:B------:R-:W-:-:S12]  /*7130*/  BSSY.RECONVERGENT B0, `(.L_x_109) ;  /* 0x0000009000007945 */ /* 0x000fd80003800200 */
[----:B------:R-:W-:Y:S05]  /*7140*/  @P0 BRA `(.L_x_111) ;  /* 0x0000000000140947 */ /* 0x000fea0003800000 */
[----:B------:R-:W1:Y:S02]  /*7150*/  LDCU.64 UR4, c[0x0][0x888] ;  /* 0x00011100ff0477ac */ /* 0x000e640008000a00 */
[----:B-1----:R-:W-:-:S04]  /*7160*/  ISETP.NE.U32.AND P0, PT, RZ, UR4, PT ;  /* 0x00000004ff007c0c */ /* 0x002fc8000bf05070 */
[----:B------:R-:W-:-:S13]  /*7170*/  ISETP.NE.AND.EX P0, PT, RZ, UR5, PT, P0 ;  /* 0x00000005ff007c0c */ /* 0x000fda000bf05300 */
[----:B------:R-:W-:Y:S05]  /*7180*/  @!P0 EXIT ;  /* 0x000000000000894d */ /* 0x000fea0003800000 */
[----:B------:R-:W-:Y:S05]  /*7190*/  BRA `(.L_x_112) ;  /* 0x0000000000087947 */ /* 0x000fea0003800000 */
.L_x_111:
[----:B------:R-:W-:-:S13]  /*71a0*/  FSETP.NEU.AND P0, PT, R49, RZ, PT ;  /* 0x000000ff3100720b */ /* 0x000fda0003f0d000 */
[----:B------:R-:W-:Y:S05]  /*71b0*/  @!P0 EXIT ;  /* 0x000000000000894d */ /* 0x000fea0003800000 */
.L_x_112:
[----:B------:R-:W-:Y:S05]  /*71c0*/  BSYNC.RECONVERGENT B0 ;  /* 0x0000000000007941 */ /* 0x000fea0003800200 */
.L_x_109:
[----:B------:R-:W-:Y:S01]  /*71d0*/  ULEA UR4, UR49, UR48, 0x3 ;  /* 0x0000003031047291 */ /* 0x000fe2000f8e18ff */
[----:B------:R-:W-:-:S04]  /*71e0*/  DEPBAR.LE SB0, 0x0 ;  /* 0x000080000000791a */ /* 0x000fc80000000000 */
[----:B------:R-:W-:-:S04]  /*71f0*/  UIADD3 UR4, UPT, UPT, UR4, 0x38, URZ ;  /* 0x0000003804047890 */ /* 0x000fc8000fffe0ff */
[----:B------:R-:W-:-:S09]  /*7200*/  UPRMT UR4, UR37, 0x654, UR4 ;  /* 0x0000065425047896 */ /* 0x000fd20008000004 */
[----:B------:R-:W-:Y:S01]  /*7210*/  SYNCS.ARRIVE.TRANS64.RED.A1T0 RZ, [UR4], RZ ;  /* 0x000000ffffff79a7 */ /* 0x000fe20008100404 */
[----:B------:R-:W-:Y:S05]  /*7220*/  EXIT ;  /* 0x000000000000794d */ /* 0x000fea0003800000 */
.L_x_19:
[----:B--2---:R2:W1:Y:S02]  /*7230*/  SYNCS.PHASECHK.TRANS64.TRYWAIT P0, [R2+URZ+0xd0], R3 ;  /* 0x0000d003020075a7 */ /* 0x00446400080011ff */
[----:B-1----:R-:W-:Y:S05]  /*7240*/  @!P0 NANOSLEEP.SYNCS 0x989680 ;  /* 0x009896800000895d */ /* 0x002fea0003900000 */
[----:B------:R-:W1:Y:S02]  /*7250*/  @!P0 SYNCS.PHASECHK.TRANS64 P0, [R2+URZ+0xd0], R3 ;  /* 0x0000d003020085a7 */ /* 0x000e6400080010ff */
[----:B-1----:R-:W-:Y:S05]  /*7260*/  @!P0 BRA `(.L_x_19) ;  /* 0xfffffffc00f08947 */ /* 0x002fea000383ffff */
[----:B------:R-:W-:Y:S05]  /*7270*/  BRA `(.L_x_113) ;  /* 0xffffffa000c07947 */ /* 0x000fea000383ffff */
.L_x_22:
[----:B-1----:R-:W-:-:S07]  /*7280*/  MOV R2, UR33 ;  /* 0x0000002100027c02 */ /* 0x002fce0008000f00 */
.L_x_114:
[----:B-1----:R1:W2:Y:S02]  /*7290*/  SYNCS.PHASECHK.TRANS64.TRYWAIT P0, [R2+URZ+0x10], R4 ;  /* 0x00001004020075a7 */ /* 0x0022a400080011ff */
[----:B--2---:R-:W-:Y:S05]  /*72a0*/  @!P0 NANOSLEEP.SYNCS 0x989680 ;  /* 0x009896800000895d */ /* 0x004fea0003900000 */
[----:B------:R-:W2:Y:S02]  /*72b0*/  @!P0 SYNCS.PHASECHK.TRANS64 P0, [R2+URZ+0x10], R4 ;  /* 0x00001004020085a7 */ /* 0x000ea400080010ff */
[----:B--2---:R-:W-:Y:S05]  /*72c0*/  @!P0 BRA `(.L_x_114) ;  /* 0xfffffffc00f08947 */ /* 0x004fea000383ffff */
[----:B------:R-:W-:Y:S05]  /*72d0*/  BRA `(.L_x_21) ;  /* 0xffffffa400107947 */ /* 0x000fea000383ffff */
.L_x_28:
[----:B-1----:R-:W-:-:S07]  /*72e0*/  MOV R2, UR17 ;  /* 0x0000001100027c02 */ /* 0x002fce0008000f00 */
.L_x_115:
[----:B-1----:R1:W2:Y:S02]  /*72f0*/  SYNCS.PHASECHK.TRANS64.TRYWAIT P0, [R2+URZ+0x10], R4 ;  /* 0x00001004020075a7 */ /* 0x0022a400080011ff */
[----:B--2---:R-:W-:Y:S05]  /*7300*/  @!P0 NANOSLEEP.SYNCS 0x989680 ;  /* 0x009896800000895d */ /* 0x004fea0003900000 */
[----:B------:R-:W2:Y:S02]  /*7310*/  @!P0 SYNCS.PHASECHK.TRANS64 P0, [R2+URZ+0x10], R4 ;  /* 0x00001004020085a7 */ /* 0x000ea400080010ff */
[----:B--2---:R-:W-:Y:S05]  /*7320*/  @!P0 BRA `(.L_x_115) ;  /* 0xfffffffc00f08947 */ /* 0x004fea000383ffff */
[----:B------:R-:W-:Y:S05]  /*7330*/  BRA `(.L_x_27) ;  /* 0xffffffa400b87947 */ /* 0x000fea000383ffff */
.L_x_32:
[----:B-1----:R1:W2:Y:S02]  /*7340*/  SYNCS.PHASECHK.TRANS64.TRYWAIT P0, [R2+URZ+0x60], R3 ;  /* 0x00006003020075a7 */ /* 0x0022a400080011ff */
[----:B--2---:R-:W-:Y:S05]  /*7350*/  @!P0 NANOSLEEP.SYNCS 0x989680 ;  /* 0x009896800000895d */ /* 0x004fea0003900000 */
[----:B------:R-:W2:Y:S02]  /*7360*/  @!P0 SYNCS.PHASECHK.TRANS64 P0, [R2+URZ+0x60], R3 ;  /* 0x00006003020085a7 */ /* 0x000ea400080010ff */
[----:B--2---:R-:W-:Y:S05]  /*7370*/  @!P0 BRA `(.L_x_32) ;  /* 0xfffffffc00f08947 */ /* 0x004fea000383ffff */
[----:B------:R-:W-:Y:S05]  /*7380*/  BRA `(.L_x_116) ;  /* 0xffffffa800487947 */ /* 0x000fea000383ffff */
.L_x_36:
[----:B----4-:R-:W-:-:S07]  /*7390*/  MOV R0, UR4 ;  /* 0x0000000400007c02 */ /* 0x010fce0008000f00 */
.L_x_117:
[----:B-1----:R1:W2:Y:S02]  /*73a0*/  SYNCS.PHASECHK.TRANS64.TRYWAIT P0, [R0+URZ], R2 ;  /* 0x00000002000075a7 */ /* 0x0022a400080011ff */
[----:B--2---:R-:W-:Y:S05]  /*73b0*/  @!P0 NANOSLEEP.SYNCS 0x989680 ;  /* 0x009896800000895d */ /* 0x004fea0003900000 */
[----:B------:R-:W2:Y:S02]  /*73c0*/  @!P0 SYNCS.PHASECHK.TRANS64 P0, [R0+URZ], R2 ;  /* 0x00000002000085a7 */ /* 0x000ea400080010ff */
[----:B--2---:R-:W-:Y:S05]  /*73d0*/  @!P0 BRA `(.L_x_117) ;  /* 0xfffffffc00f08947 */ /* 0x004fea000383ffff */
[----:B------:R-:W-:Y:S05]  /*73e0*/  BRA `(.L_x_118) ;  /* 0xffffffac00b87947 */ /* 0x000fea000383ffff */
.L_x_39:
[----:B-1----:R1:W2:Y:S02]  /*73f0*/  SYNCS.PHASECHK.TRANS64.TRYWAIT P0, [R0+URZ+0xc0], R4 ;  /* 0x0000c004000075a7 */ /* 0x0022a400080011ff */
[----:B--2---:R-:W-:Y:S05]  /*7400*/  @!P0 NANOSLEEP.SYNCS 0x989680 ;  /* 0x009896800000895d */ /* 0x004fea0003900000 */
[----:B------:R-:W2:Y:S02]  /*7410*/  @!P0 SYNCS.PHASECHK.TRANS64 P0, [R0+URZ+0xc0], R4 ;  /* 0x0000c004000085a7 */ /* 0x000ea400080010ff */
[----:B--2---:R-:W-:Y:S05]  /*7420*/  @!P0 BRA `(.L_x_39) ;  /* 0xfffffffc00f08947 */ /* 0x004fea000383ffff */
[----:B------:R-:W-:Y:S05]  /*7430*/  BRA `(.L_x_119) ;  /* 0xffffffb000147947 */ /* 0x000fea000383ffff */
.L_x_40:
[----:B------:R-:W-:-:S07]  /*7440*/  MOV R0, UR5 ;  /* 0x0000000500007c02 */ /* 0x000fce0008000f00 */
.L_x_120:
[----:B-1----:R1:W2:Y:S02]  /*7450*/  SYNCS.PHASECHK.TRANS64.TRYWAIT P0, [R0+URZ+0x70], R5 ;  /* 0x00007005000075a7 */ /* 0x0022a400080011ff */
[----:B--2---:R-:W-:Y:S05]  /*7460*/  @!P0 NANOSLEEP.SYNCS 0x989680 ;  /* 0x009896800000895d */ /* 0x004fea0003900000 */
[----:B------:R-:W2:Y:S02]  /*7470*/  @!P0 SYNCS.PHASECHK.TRANS64 P0, [R0+URZ+0x70], R5 ;  /* 0x00007005000085a7 */ /* 0x000ea400080010ff */
[----:B--2---:R-:W-:Y:S05]  /*7480*/  @!P0 BRA `(.L_x_120) ;  /* 0xfffffffc00f08947 */ /* 0x004fea000383ffff */
[----:B------:R-:W-:Y:S05]  /*7490*/  BRA `(.L_x_121) ;  /* 0xffffffb000247947 */ /* 0x000fea000383ffff */
.L_x_41:
[----:B-1----:R1:W2:Y:S02]  /*74a0*/  SYNCS.PHASECHK.TRANS64.TRYWAIT P1, [R0+URZ+0x60], R4 ;  /* 0x00006004000075a7 */ /* 0x0022a400080211ff */
[----:B--2---:R-:W-:Y:S05]  /*74b0*/  @!P1 NANOSLEEP.SYNCS 0x989680 ;  /* 0x009896800000995d */ /* 0x004fea0003900000 */
[----:B------:R-:W2:Y:S02]  /*74c0*/  @!P1 SYNCS.PHASECHK.TRANS64 P1, [R0+URZ+0x60], R4 ;  /* 0x00006004000095a7 */ /* 0x000ea400080210ff */
[----:B--2---:R-:W-:Y:S05]  /*74d0*/  @!P1 BRA `(.L_x_41) ;  /* 0xfffffffc00f09947 */ /* 0x004fea000383ffff */
[----:B------:R-:W-:Y:S05]  /*74e0*/  BRA `(.L_x_122) ;  /* 0xffffffb000547947 */ /* 0x000fea000383ffff */
.L_x_44:
[----:B------:R-:W-:-:S07]  /*74f0*/  MOV R0, UR5 ;  /* 0x0000000500007c02 */ /* 0x000fce0008000f00 */
.L_x_123:
[----:B-1----:R1:W2:Y:S02]  /*7500*/  SYNCS.PHASECHK.TRANS64.TRYWAIT P0, [R0+URZ+0x70], R2 ;  /* 0x00007002000075a7 */ /* 0x0022a400080011ff */
[----:B--2---:R-:W-:Y:S05]  /*7510*/  @!P0 NANOSLEEP.SYNCS 0x989680 ;  /* 0x009896800000895d */ /* 0x004fea0003900000 */
[----:B------:R-:W2:Y:S02]  /*7520*/  @!P0 SYNCS.PHASECHK.TRANS64 P0, [R0+URZ+0x70], R2 ;  /* 0x00007002000085a7 */ /* 0x000ea400080010ff */
[----:B--2---:R-:W-:Y:S05]  /*7530*/  @!P0 BRA `(.L_x_123) ;  /* 0xfffffffc00f08947 */ /* 0x004fea000383ffff */
[----:B------:R-:W-:Y:S05]  /*7540*/  BRA `(.L_x_43) ;  /* 0xffffffb000a87947 */ /* 0x000fea000383ffff */
.L_x_51:
[----:B-1----:R1:W2:Y:S02]  /*7550*/  SYNCS.PHASECHK.TRANS64.TRYWAIT P1, [R0+URZ+0x60], R2 ;  /* 0x00006002000075a7 */ /* 0x0022a400080211ff */
[----:B--2---:R-:W-:Y:S05]  /*7560*/  @!P1 NANOSLEEP.SYNCS 0x989680 ;  /* 0x009896800000995d */ /* 0x004fea0003900000 */
[----:B------:R-:W2:Y:S02]  /*7570*/  @!P1 SYNCS.PHASECHK.TRANS64 P1, [R0+URZ+0x60], R2 ;  /* 0x00006002000095a7 */ /* 0x000ea400080210ff */
[----:B--2---:R-:W-:Y:S05]  /*7580*/  @!P1 BRA `(.L_x_51) ;  /* 0xfffffffc00f09947 */ /* 0x004fea000383ffff */
[----:B------:R-:W-:Y:S05]  /*7590*/  BRA `(.L_x_124) ;  /* 0xffffffb800087947 */ /* 0x000fea000383ffff */
.L_x_52:
[----:B------:R-:W-:-:S07]  /*75a0*/  MOV R2, UR8 ;  /* 0x0000000800027c02 */ /* 0x000fce0008000f00 */
.L_x_125:
[----:B-1----:R1:W2:Y:S02]  /*75b0*/  SYNCS.PHASECHK.TRANS64.TRYWAIT P0, [R2+URZ+0xa0], R0 ;  /* 0x0000a000020075a7 */ /* 0x0022a400080011ff */
[----:B--2---:R-:W-:Y:S05]  /*75c0*/  @!P0 NANOSLEEP.SYNCS 0x989680 ;  /* 0x009896800000895d */ /* 0x004fea0003900000 */
[----:B------:R-:W2:Y:S02]  /*75d0*/  @!P0 SYNCS.PHASECHK.TRANS64 P0, [R2+URZ+0xa0], R0 ;  /* 0x0000a000020085a7 */ /* 0x000ea400080010ff */
[----:B--2---:R-:W-:Y:S05]  /*75e0*/  @!P0 BRA `(.L_x_125) ;  /* 0xfffffffc00f08947 */ /* 0x004fea000383ffff */
[----:B------:R-:W-:Y:S05]  /*75f0*/  BRA `(.L_x_126) ;  /* 0xffffffb800407947 */ /* 0x000fea000383ffff */
.L_x_55:
[----:B------:R-:W-:Y:S07]  /*7600*/  MOV R0, UR7 ;  /* 0x0000000700007c02 */ /* 0x000fee0008000f00 */
.L_x_127:
[----:B-1----:R1:W2:Y:S02]  /*7610*/  SYNCS.PHASECHK.TRANS64.TRYWAIT P0, [R0+URZ], R2 ;  /* 0x00000002000075a7 */ /* 0x0022a400080011ff */
[----:B--2---:R-:W-:Y:S05]  /*7620*/  @!P0 NANOSLEEP.SYNCS 0x989680 ;  /* 0x009896800000895d */ /* 0x004fea0003900000 */
[----:B------:R-:W2:Y:S02]  /*7630*/  @!P0 SYNCS.PHASECHK.TRANS64 P0, [R0+URZ], R2 ;  /* 0x00000002000085a7 */ /* 0x000ea400080010ff */
[----:B--2---:R-:W-:Y:S05]  /*7640*/  @!P0 BRA `(.L_x_127) ;  /* 0xfffffffc00f08947 */ /* 0x004fea000383ffff */
[----:B------:R-:W-:Y:S05]  /*7650*/  BRA `(.L_x_54) ;  /* 0xffffffb8005c7947 */ /* 0x000fea000383ffff */
.L_x_58:
[----:B------:R-:W-:-:S07]  /*7660*/  MOV R0, UR5 ;  /* 0x0000000500007c02 */ /* 0x000fce0008000f00 */
.L_x_128:
[----:B--2---:R2:W3:Y:S02]  /*7670*/  SYNCS.PHASECHK.TRANS64.TRYWAIT P0, [R0+URZ], R2 ;  /* 0x00000002000075a7 */ /* 0x0044e400080011ff */
[----:B---3--:R-:W-:Y:S05]  /*7680*/  @!P0 NANOSLEEP.SYNCS 0x989680 ;  /* 0x009896800000895d */ /* 0x008fea0003900000 */
[----:B------:R-:W3:Y:S02]  /*7690*/  @!P0 SYNCS.PHASECHK.TRANS64 P0, [R0+URZ], R2 ;  /* 0x00000002000085a7 */ /* 0x000ee400080010ff */
[----:B---3--:R-:W-:Y:S05]  /*76a0*/  @!P0 BRA `(.L_x_128) ;  /* 0xfffffffc00f08947 */ /* 0x008fea000383ffff */
[----:B------:R-:W-:Y:S05]  /*76b0*/  BRA `(.L_x_129) ;  /* 0xffffffbc00107947 */ /* 0x000fea000383ffff */
.L_x_59:
[----:B------:R-:W-:-:S07]  /*76c0*/  MOV R0, UR5 ;  /* 0x0000000500007c02 */ /* 0x000fce0008000f00 */
.L_x_130:
[----:B-1----:R1:W2:Y:S02]  /*76d0*/  SYNCS.PHASECHK.TRANS64.TRYWAIT P0, [R0+URZ], R3 ;  /* 0x00000003000075a7 */ /* 0x0022a400080011ff */
[----:B--2---:R-:W-:Y:S05]  /*76e0*/  @!P0 NANOSLEEP.SYNCS 0x989680 ;  /* 0x009896800000895d */ /* 0x004fea0003900000 */
[----:B------:R-:W2:Y:S02]  /*76f0*/  @!P0 SYNCS.PHASECHK.TRANS64 P0, [R0+URZ], R3 ;  /* 0x00000003000085a7 */ /* 0x000ea400080010ff */
[----:B--2---:R-:W-:Y:S05]  /*7700*/  @!P0 BRA `(.L_x_130) ;  /* 0xfffffffc00f08947 */ /* 0x004fea000383ffff */
[----:B------:R-:W-:Y:S05]  /*7710*/  BRA `(.L_x_131) ;  /* 0xffffffbc001c7947 */ /* 0x000fea000383ffff */
.L_x_60:
[----:B------:R-:W-:-:S07]  /*7720*/  MOV R0, UR5 ;  /* 0x0000000500007c02 */ /* 0x000fce0008000f00 */
.L_x_132:
[----:B-1----:R1:W2:Y:S02]  /*7730*/  SYNCS.PHASECHK.TRANS64.TRYWAIT P0, [R0+URZ], R3 ;  /* 0x00000003000075a7 */ /* 0x0022a400080011ff */
[----:B--2---:R-:W-:Y:S05]  /*7740*/  @!P0 NANOSLEEP.SYNCS 0x989680 ;  /* 0x009896800000895d */ /* 0x004fea0003900000 */
[----:B------:R-:W2:Y:S02]  /*7750*/  @!P0 SYNCS.PHASECHK.TRANS64 P0, [R0+URZ], R3 ;  /* 0x00000003000085a7 */ /* 0x000ea400080010ff */
[----:B--2---:R-:W-:Y:S05]  /*7760*/  @!P0 BRA `(.L_x_132) ;  /* 0xfffffffc00f08947 */ /* 0x004fea000383ffff */
[----:B------:R-:W-:Y:S05]  /*7770*/  BRA `(.L_x_133) ;  /* 0xffffffbc00287947 */ /* 0x000fea000383ffff */
.L_x_61:
[----:B-1----:R-:W-:-:S07]  /*7780*/  MOV R0, UR7 ;  /* 0x0000000700007c02 */ /* 0x002fce0008000f00 */
.L_x_134:
[----:B-1----:R1:W2:Y:S02]  /*7790*/  SYNCS.PHASECHK.TRANS64.TRYWAIT P0, [R0+URZ], R2 ;  /* 0x00000002000075a7 */ /* 0x0022a400080011ff */
[----:B--2---:R-:W-:Y:S05]  /*77a0*/  @!P0 NANOSLEEP.SYNCS 0x989680 ;  /* 0x009896800000895d */ /* 0x004fea0003900000 */
[----:B------:R-:W2:Y:S02]  /*77b0*/  @!P0 SYNCS.PHASECHK.TRANS64 P0, [R0+URZ], R2 ;  /* 0x00000002000085a7 */ /* 0x000ea400080010ff */
[----:B--2---:R-:W-:Y:S05]  /*77c0*/  @!P0 BRA `(.L_x_134) ;  /* 0xfffffffc00f08947 */ /* 0x004fea000383ffff */
[----:B------:R-:W-:Y:S05]  /*77d0*/  BRA `(.L_x_135) ;  /* 0xffffffbc00347947 */ /* 0x000fea000383ffff */
.L_x_66:
[----:B--2---:R2:W3:Y:S02]  /*77e0*/  SYNCS.PHASECHK.TRANS64.TRYWAIT P0, [R0+URZ+0x60], R2 ;  /* 0x00006002000075a7 */ /* 0x0044e400080011ff */
[----:B---3--:R-:W-:Y:S05]  /*77f0*/  @!P0 NANOSLEEP.SYNCS 0x989680 ;  /* 0x009896800000895d */ /* 0x008fea0003900000 */
[----:B------:R-:W3:Y:S02]  /*7800*/  @!P0 SYNCS.PHASECHK.TRANS64 P0, [R0+URZ+0x60], R2 ;  /* 0x00006002000085a7 */ /* 0x000ee400080010ff */
[----:B---3--:R-:W-:Y:S05]  /*7810*/  @!P0 BRA `(.L_x_66) ;  /* 0xfffffffc00f08947 */ /* 0x008fea000383ffff */
[----:B------:R-:W-:Y:S05]  /*7820*/  BRA `(.L_x_136) ;  /* 0xffffffc000307947 */ /* 0x000fea000383ffff */
.L_x_69:
[----:B------:R-:W-:Y:S07]  /*7830*/  MOV R0, UR7 ;  /* 0x0000000700007c02 */ /* 0x000fee0008000f00 */
.L_x_137:
[----:B--2---:R2:W3:Y:S02]  /*7840*/  SYNCS.PHASECHK.TRANS64.TRYWAIT P0, [R0+URZ+0x58], R2 ;  /* 0x00005802000075a7 */ /* 0x0044e400080011ff */
[----:B---3--:R-:W-:Y:S05]  /*7850*/  @!P0 NANOSLEEP.SYNCS 0x989680 ;  /* 0x009896800000895d */ /* 0x008fea0003900000 */
[----:B------:R-:W3:Y:S02]  /*7860*/  @!P0 SYNCS.PHASECHK.TRANS64 P0, [R0+URZ+0x58], R2 ;  /* 0x00005802000085a7 */ /* 0x000ee400080010ff */
[----:B---3--:R-:W-:Y:S05]  /*7870*/  @!P0 BRA `(.L_x_137) ;  /* 0xfffffffc00f08947 */ /* 0x008fea000383ffff */
[----:B------:R-:W-:Y:S05]  /*7880*/  BRA `(.L_x_68) ;  /* 0xffffffc400107947 */ /* 0x000fea000383ffff */
.L_x_72:
[----:B------:R-:W-:Y:S07]  /*7890*/  MOV R0, UR15 ;  /* 0x0000000f00007c02 */ /* 0x000fee0008000f00 */
.L_x_138:
[----:B-1----:R1:W2:Y:S02]  /*78a0*/  SYNCS.PHASECHK.TRANS64.TRYWAIT P0, [R0+URZ+0x38], R9 ;  /* 0x00003809000075a7 */ /* 0x0022a400080011ff */
[----:B--2---:R-:W-:Y:S05]  /*78b0*/  @!P0 NANOSLEEP.SYNCS 0x989680 ;  /* 0x009896800000895d */ /* 0x004fea0003900000 */
[----:B------:R-:W2:Y:S02]  /*78c0*/  @!P0 SYNCS.PHASECHK.TRANS64 P0, [R0+URZ+0x38], R9 ;  /* 0x00003809000085a7 */ /* 0x000ea400080010ff */
[----:B--2---:R-:W-:Y:S05]  /*78d0*/  @!P0 BRA `(.L_x_138) ;  /* 0xfffffffc00f08947 */ /* 0x004fea000383ffff */
[----:B------:R-:W-:Y:S05]  /*78e0*/  BRA `(.L_x_139) ;  /* 0xffffffc400887947 */ /* 0x000fea000383ffff */
.L_x_73:
[----:B------:R-:W-:Y:S07]  /*78f0*/  MOV R0, UR13 ;  /* 0x0000000d00007c02 */ /* 0x000fee0008000f00 */
.L_x_140:
[----:B-1----:R1:W2:Y:S02]  /*7900*/  SYNCS.PHASECHK.TRANS64.TRYWAIT P0, [R0+URZ+0x38], R14 ;  /* 0x0000380e000075a7 */ /* 0x0022a400080011ff */
[----:B--2---:R-:W-:Y:S05]  /*7910*/  @!P0 NANOSLEEP.SYNCS 0x989680 ;  /* 0x009896800000895d */ /* 0x004fea0003900000 */
[----:B------:R-:W2:Y:S02]  /*7920*/  @!P0 SYNCS.PHASECHK.TRANS64 P0, [R0+URZ+0x38], R14 ;  /* 0x0000380e000085a7 */ /* 0x000ea400080010ff */
[----:B--2---:R-:W-:Y:S05]  /*7930*/  @!P0 BRA `(.L_x_140) ;  /* 0xfffffffc00f08947 */ /* 0x004fea000383ffff */
[----:B------:R-:W-:Y:S05]  /*7940*/  BRA `(.L_x_141) ;  /* 0xffffffc800287947 */ /* 0x000fea000383ffff */
.L_x_75:
[----:B------:R-:W-:-:S07]  /*7950*/  MOV R0, UR4 ;  /* 0x0000000400007c02 */ /* 0x000fce0008000f00 */
.L_x_142:
[----:B-1----:R1:W3:Y:S02]  /*7960*/  SYNCS.PHASECHK.TRANS64.TRYWAIT P0, [R0+URZ], R2 ;  /* 0x00000002000075a7 */ /* 0x0022e400080011ff */
[----:B---3--:R-:W-:Y:S05]  /*7970*/  @!P0 NANOSLEEP.SYNCS 0x989680 ;  /* 0x009896800000895d */ /* 0x008fea0003900000 */
[----:B------:R-:W3:Y:S02]  /*7980*/  @!P0 SYNCS.PHASECHK.TRANS64 P0, [R0+URZ], R2 ;  /* 0x00000002000085a7 */ /* 0x000ee400080010ff */
[----:B---3--:R-:W-:Y:S05]  /*7990*/  @!P0 BRA `(.L_x_142) ;  /* 0xfffffffc00f08947 */ /* 0x008fea000383ffff */
[----:B------:R-:W-:Y:S05]  /*79a0*/  BRA `(.L_x_143) ;  /* 0xffffffc800b47947 */ /* 0x000fea000383ffff */
.L_x_76:
[----:B------:R-:W-:-:S07]  /*79b0*/  MOV R0, UR4 ;  /* 0x0000000400007c02 */ /* 0x000fce0008000f00 */
.L_x_144:
[----:B-1----:R1:W3:Y:S02]  /*79c0*/  SYNCS.PHASECHK.TRANS64.TRYWAIT P0, [R0+URZ], R2 ;  /* 0x00000002000075a7 */ /* 0x0022e400080011ff */
[----:B---3--:R-:W-:Y:S05]  /*79d0*/  @!P0 NANOSLEEP.SYNCS 0x989680 ;  /* 0x009896800000895d */ /* 0x008fea0003900000 */
[----:B------:R-:W3:Y:S02]  /*79e0*/  @!P0 SYNCS.PHASECHK.TRANS64 P0, [R0+URZ], R2 ;  /* 0x00000002000085a7 */ /* 0x000ee400080010ff */
[----:B---3--:R-:W-:Y:S05]  /*79f0*/  @!P0 BRA `(.L_x_144) ;  /* 0xfffffffc00f08947 */ /* 0x008fea000383ffff */
[----:B------:R-:W-:Y:S05]  /*7a00*/  BRA `(.L_x_145) ;  /* 0xffffffc800c07947 */ /* 0x000fea000383ffff */
.L_x_78:
[----:B--2---:R2:W4:Y:S02]  /*7a10*/  SYNCS.PHASECHK.TRANS64.TRYWAIT P0, [R0+URZ+0x60], R2 ;  /* 0x00006002000075a7 */ /* 0x00452400080011ff */
[----:B----4-:R-:W-:Y:S05]  /*7a20*/  @!P0 NANOSLEEP.SYNCS 0x989680 ;  /* 0x009896800000895d */ /* 0x010fea0003900000 */
[----:B------:R-:W4:Y:S02]  /*7a30*/  @!P0 SYNCS.PHASECHK.TRANS64 P0, [R0+URZ+0x60], R2 ;  /* 0x00006002000085a7 */ /* 0x000f2400080010ff */
[----:B----4-:R-:W-:Y:S05]  /*7a40*/  @!P0 BRA `(.L_x_78) ;  /* 0xfffffffc00f08947 */ /* 0x010fea000383ffff */
[----:B------:R-:W-:Y:S05]  /*7a50*/  BRA `(.L_x_146) ;  /* 0xffffffcc00a47947 */ /* 0x000fea000383ffff */
.L_x_88:
[----:B-1----:R1:W3:Y:S02]  /*7a60*/  SYNCS.PHASECHK.TRANS64.TRYWAIT P1, [R0+URZ+0x20], R3 ;  /* 0x00002003000075a7 */ /* 0x0022e400080211ff */
[----:B---3--:R-:W-:Y:S05]  /*7a70*/  @!P1 NANOSLEEP.SYNCS 0x989680 ;  /* 0x009896800000995d */ /* 0x008fea0003900000 */
[----:B------:R-:W3:Y:S02]  /*7a80*/  @!P1 SYNCS.PHASECHK.TRANS64 P1, [R0+URZ+0x20], R3 ;  /* 0x00002003000095a7 */ /* 0x000ee400080210ff */
[----:B---3--:R-:W-:Y:S05]  /*7a90*/  @!P1 BRA `(.L_x_88) ;  /* 0xfffffffc00f09947 */ /* 0x008fea000383ffff */
[----:B------:R-:W-:Y:S05]  /*7aa0*/  BRA `(.L_x_87) ;  /* 0xffffffd800d47947 */ /* 0x000fea000383ffff */
.L_x_90:
[----:B-1----:R1:W4:Y:S02]  /*7ab0*/  SYNCS.PHASECHK.TRANS64.TRYWAIT P0, [R73+URZ+0x80], R2 ;  /* 0x00008002490075a7 */ /* 0x00232400080011ff */
[----:B----4-:R-:W-:Y:S05]  /*7ac0*/  @!P0 NANOSLEEP.SYNCS 0x989680 ;  /* 0x009896800000895d */ /* 0x010fea0003900000 */
[----:B------:R-:W4:Y:S02]  /*7ad0*/  @!P0 SYNCS.PHASECHK.TRANS64 P0, [R73+URZ+0x80], R2 ;  /* 0x00008002490085a7 */ /* 0x000f2400080010ff */
[----:B----4-:R-:W-:Y:S05]  /*7ae0*/  @!P0 BRA `(.L_x_90) ;  /* 0xfffffffc00f08947 */ /* 0x010fea000383ffff */
[----:B------:R-:W-:Y:S05]  /*7af0*/  BRA `(.L_x_89) ;  /* 0xffffffdc000c7947 */ /* 0x000fea000383ffff */
.L_x_101:
[----:B--2---:R2:W4:Y:S02]  /*7b00*/  SYNCS.PHASECHK.TRANS64.TRYWAIT P0, [R2+URZ+0x20], R107 ;  /* 0x0000206b020075a7 */ /* 0x00452400080011ff */
[----:B----4-:R-:W-:Y:S05]  /*7b10*/  @!P0 NANOSLEEP.SYNCS 0x989680 ;  /* 0x009896800000895d */ /* 0x010fea0003900000 */
[----:B------:R-:W4:Y:S02]  /*7b20*/  @!P0 SYNCS.PHASECHK.TRANS64 P0, [R2+URZ+0x20], R107 ;  /* 0x0000206b020085a7 */ /* 0x000f2400080010ff */
[----:B----4-:R-:W-:Y:S05]  /*7b30*/  @!P0 BRA `(.L_x_101) ;  /* 0xfffffffc00f08947 */ /* 0x010fea000383ffff */
[----:B------:R-:W-:Y:S05]  /*7b40*/  BRA `(.L_x_100) ;  /* 0xffffffe400f47947 */ /* 0x000fea000383ffff */
        .weak           $__internal_0_$__cuda_sm10x_tcgen05_guardrail_trap_col_being_dealloced_not_returned_by_alloc
        .type           $__internal_0_$__cuda_sm10x_tcgen05_guardrail_trap_col_being_dealloced_not_returned_by_alloc,@function
        .size           $__internal_0_$__cuda_sm10x_tcgen05_guardrail_trap_col_being_dealloced_not_returned_by_alloc,($__internal_1_$__cuda_sm10x_tcgen05_guardrail_trap_phase_invalid_during_alloc - $__internal_0_$__cuda_sm10x_tcgen05_guardrail_trap_col_being_dealloced_not_returned_by_alloc)
$__internal_0_$__cuda_sm10x_tcgen05_guardrail_trap_col_being_dealloced_not_returned_by_alloc:
[----:B------:R-:W-:Y:S05]  /*7b50*/  BPT.TRAP 0x1 ;  /* 0x000000040000795c */ /* 0x000fea0000300000 */
[----:B------:R-:W-:-:S04]  /*7b60*/  HFMA2 R3, -RZ, RZ, 0, 0 ;  /* 0x00000000ff037431 */ /* 0x000fc800000001ff */
[----:B------:R-:W-:Y:S05]  /*7b70*/  RET.REL.NODEC R2 `(_ZN7cutlass13device_kernelINS_4gemm6kernel13GemmUniversalIN4cute5tupleIJiiiiEEENS1_10collective13CollectiveMmaINS1_35MainloopSm100TmaUmmaWarpSpecializedILi2ELi2ELi4ENS5_IJNS4_1CILi1EEESB_SB_EEEEENS5_IJNSA_ILi128EEENSA_ILi64EEENSA_ILi32EEEEEENS_6half_tENS5_IJlSB_lEEESI_SJ_NS4_8TiledMMAINS4_8MMA_AtomIJNS4_20SM100_MMA_F16BF16_SSISI_SI_fLi128ELi64ELNS4_4UMMA5MajorE0ELSO_0ELNSN_7ScaleInE0ELSP_0EEEEEENS4_6LayoutISC_NS5_IJNSA_ILi0EEEST_ST_EEEEENS5_IJNS4_10UnderscoreESW_SW_EEEEENS4_13SM90_TMA_LOADENS4_14ComposedLayoutINS4_7SwizzleILi2ELi4ELi3EEENS4_18smem_ptr_flag_bitsILi16EEENSS_INS5_IJNSA_ILi8EEESG_EEENS5_IJSG_SB_EEEEEEEvNS4_8identityESZ_S19_vS1A_EENS_8epilogue10collective18CollectiveEpilogueINS1C_23Sm100TmaWarpSpecializedILi3ELi2ELi32ELb1ELb0EEEJSH_NS5_IJNSS_ISE_SB_EENSS_ISG_SB_EEEEESI_SJ_SI_SJ_NS1C_6fusion15FusionCallbacksIS1G_NS1K_17LinearCombinationISI_fSI_fLNS_15FloatRoundStyleE2EEESH_S1J_JEEENS4_5SM1004TMEM4LOAD26SM100_TMEM_LOAD_32dp32b32xESZ_S19_NS4_39AutoVectorizingCopyWithAssumedAlignmentILi128EEENS4_14SM90_TMA_STOREES19_S1V_S1V_EEEvvEEEEvNT_6ParamsE) ;  /* 0xffffff8402207950 */ /* 0x000fea0003c3ffff */
        .weak           $__internal_1_$__cuda_sm10x_tcgen05_guardrail_trap_phase_invalid_during_alloc
        .type           $__internal_1_$__cuda_sm10x_tcgen05_guardrail_trap_phase_invalid_during_alloc,@function
        .size           $__internal_1_$__cuda_sm10x_tcgen05_guardrail_trap_phase_invalid_during_alloc,($__internal_2_$__cuda_sm10x_tcgen05_guardrail_trap_unallocated_columns_being_dealloced - $__internal_1_$__cuda_sm10x_tcgen05_guardrail_trap_phase_invalid_during_alloc)
$__internal_1_$__cuda_sm10x_tcgen05_guardrail_trap_phase_invalid_during_alloc:
[----:B------:R-:W-:Y:S05]  /*7b80*/  BPT.TRAP 0x1 ;  /* 0x000000040000795c */ /* 0x000fea0000300000 */
[----:B------:R-:W-:-:S04]  /*7b90*/  MOV R3, 0x0 ;  /* 0x0000000000037802 */ /* 0x000fc80000000f00 */
[----:B------:R-:W-:Y:S05]  /*7ba0*/  RET.REL.NODEC R2 `(_ZN7cutlass13device_kernelINS_4gemm6kernel13GemmUniversalIN4cute5tupleIJiiiiEEENS1_10collective13CollectiveMmaINS1_35MainloopSm100TmaUmmaWarpSpecializedILi2ELi2ELi4ENS5_IJNS4_1CILi1EEESB_SB_EEEEENS5_IJNSA_ILi128EEENSA_ILi64EEENSA_ILi32EEEEEENS_6half_tENS5_IJlSB_lEEESI_SJ_NS4_8TiledMMAINS4_8MMA_AtomIJNS4_20SM100_MMA_F16BF16_SSISI_SI_fLi128ELi64ELNS4_4UMMA5MajorE0ELSO_0ELNSN_7ScaleInE0ELSP_0EEEEEENS4_6LayoutISC_NS5_IJNSA_ILi0EEEST_ST_EEEEENS5_IJNS4_10UnderscoreESW_SW_EEEEENS4_13SM90_TMA_LOADENS4_14ComposedLayoutINS4_7SwizzleILi2ELi4ELi3EEENS4_18smem_ptr_flag_bitsILi16EEENSS_INS5_IJNSA_ILi8EEESG_EEENS5_IJSG_SB_EEEEEEEvNS4_8identityESZ_S19_vS1A_EENS_8epilogue10collective18CollectiveEpilogueINS1C_23Sm100TmaWarpSpecializedILi3ELi2ELi32ELb1ELb0EEEJSH_NS5_IJNSS_ISE_SB_EENSS_ISG_SB_EEEEESI_SJ_SI_SJ_NS1C_6fusion15FusionCallbacksIS1G_NS1K_17LinearCombinationISI_fSI_fLNS_15FloatRoundStyleE2EEESH_S1J_JEEENS4_5SM1004TMEM4LOAD26SM100_TMEM_LOAD_32dp32b32xESZ_S19_NS4_39AutoVectorizingCopyWithAssumedAlignmentILi128EEENS4_14SM90_TMA_STOREES19_S1V_S1V_EEEvvEEEEvNT_6ParamsE) ;  /* 0xffffff8402147950 */ /* 0x000fea0003c3ffff */
        .weak           $__internal_2_$__cuda_sm10x_tcgen05_guardrail_trap_unallocated_columns_being_dealloced
        .type           $__internal_2_$__cuda_sm10x_tcgen05_guardrail_trap_unallocated_columns_being_dealloced,@function
        .size           $__internal_2_$__cuda_sm10x_tcgen05_guardrail_trap_unallocated_columns_being_dealloced,(.L_x_148 - $__internal_2_$__cuda_sm10x_tcgen05_guardrail_trap_unallocated_columns_being_dealloced)
$__internal_2_$__cuda_sm10x_tcgen05_guardrail_trap_unallocated_columns_being_dealloced:
[----:B------:R-:W-:Y:S05]  /*7bb0*/  BPT.TRAP 0x1 ;  /* 0x000000040000795c */ /* 0x000fea0000300000 */
[----:B------:R-:W-:-:S04]  /*7bc0*/  HFMA2 R3, -RZ, RZ, 0, 0 ;  /* 0x00000000ff037431 */ /* 0x000fc800000001ff */
[----:B------:R-:W-:Y:S05]  /*7bd0*/  RET.REL.NODEC R2 `(_ZN7cutlass13device_kernelINS_4gemm6kernel13GemmUniversalIN4cute5tupleIJiiiiEEENS1_10collective13CollectiveMmaINS1_35MainloopSm100TmaUmmaWarpSpecializedILi2ELi2ELi4ENS5_IJNS4_1CILi1EEESB_SB_EEEEENS5_IJNSA_ILi128EEENSA_ILi64EEENSA_ILi32EEEEEENS_6half_tENS5_IJlSB_lEEESI_SJ_NS4_8TiledMMAINS4_8MMA_AtomIJNS4_20SM100_MMA_F16BF16_SSISI_SI_fLi128ELi64ELNS4_4UMMA5MajorE0ELSO_0ELNSN_7ScaleInE0ELSP_0EEEEEENS4_6LayoutISC_NS5_IJNSA_ILi0EEEST_ST_EEEEENS5_IJNS4_10UnderscoreESW_SW_EEEEENS4_13SM90_TMA_LOADENS4_14ComposedLayoutINS4_7SwizzleILi2ELi4ELi3EEENS4_18smem_ptr_flag_bitsILi16EEENSS_INS5_IJNSA_ILi8EEESG_EEENS5_IJSG_SB_EEEEEEEvNS4_8identityESZ_S19_vS1A_EENS_8epilogue10collective18CollectiveEpilogueINS1C_23Sm100TmaWarpSpecializedILi3ELi2ELi32ELb1ELb0EEEJSH_NS5_IJNSS_ISE_SB_EENSS_ISG_SB_EEEEESI_SJ_SI_SJ_NS1C_6fusion15FusionCallbacksIS1G_NS1K_17LinearCombinationISI_fSI_fLNS_15FloatRoundStyleE2EEESH_S1J_JEEENS4_5SM1004TMEM4LOAD26SM100_TMEM_LOAD_32dp32b32xESZ_S19_NS4_39AutoVectorizingCopyWithAssumedAlignmentILi128EEENS4_14SM90_TMA_STOREES19_S1V_S1V_EEEvvEEEEvNT_6ParamsE) ;  /* 0xffffff8402087950 */ /* 0x000fea0003c3ffff */
.L_x_147:
[----:B------:R-:W-:-:S00]  /*7be0*/  BRA `(.L_x_147) ;  /* 0xfffffffc00fc7947 */ /* 0x000fc0000383ffff */
[----:B------:R-:W-:-:S00]  /*7bf0*/  NOP ;  /* 0x0000000000007918 */ /* 0x000fc00000000000 */
        /* <DEDUP_REMOVED lines=8> */
.L_x_148:


//--------------------- .nv.global.init           --------------------------
	.section	.nv.global.init,"aw",@progbits
.nv.global.init:
	.type		$str$27,@object
	.size		$str$27,($str$28 - $str$27)
$str$27:
        /*0000*/ 	.byte	0x28, 0x61, 0x64, 0x64, 0x72, 0x65, 0x73, 0x73, 0x20, 0x26, 0x20, 0x6d, 0x61, 0x73, 0x6b, 0x29
        /*0010*/ 	.byte	0x20, 0x3d, 0x3d, 0x20, 0x30, 0x00
	.type		$str$28,@object
	.size		$str$28,($str$26 - $str$28)
$str$28:
        /*0016*/ 	.byte	0x2f, 0x74, 0x6d, 0x70, 0x2f, 0x63, 0x75, 0x74, 0x6c, 0x61, 0x73, 0x73, 0x5f, 0x73, 0x77, 0x65
        /*0026*/ 	.byte	0x65, 0x70, 0x5f, 0x73, 0x72, 0x63, 0x2f, 0x69, 0x6e, 0x63, 0x6c, 0x75, 0x64, 0x65, 0x2f, 0x63
        /*0036*/ 	.byte	0x75, 0x74, 0x65, 0x2f, 0x70, 0x6f, 0x69, 0x6e, 0x74, 0x65, 0x72, 0x5f, 0x66, 0x6c, 0x61, 0x67
        /*0046*/ 	.byte	0x67, 0x65, 0x64, 0x2e, 0x68, 0x70, 0x70, 0x00
	.type		$str$26,@object
	.size		$str$26,($str$25 - $str$26)
$str$26:
        /*004e*/ 	.byte	0x2f, 0x74, 0x6d, 0x70, 0x2f, 0x63, 0x75, 0x74, 0x6c, 0x61, 0x73, 0x73, 0x5f, 0x73, 0x77, 0x65
        /*005e*/ 	.byte	0x65, 0x70, 0x5f, 0x73, 0x72, 0x63, 0x2f, 0x69, 0x6e, 0x63, 0x6c, 0x75, 0x64, 0x65, 0x2f, 0x63
        /*006e*/ 	.byte	0x75, 0x74, 0x65, 0x2f, 0x61, 0x74, 0x6f, 0x6d, 0x2f, 0x63, 0x6f, 0x70, 0x79, 0x5f, 0x74, 0x72
        /*007e*/ 	.byte	0x61, 0x69, 0x74, 0x73, 0x5f, 0x73, 0x6d, 0x31, 0x30, 0x30, 0x2e, 0x68, 0x70, 0x70, 0x00
	.type		$str$25,@object
	.size		$str$25,(__unnamed_1 - $str$25)
$str$25:
        /*008d*/ 	.byte	0x28, 0x28, 0x75, 0x69, 0x6e, 0x74, 0x33, 0x32, 0x5f, 0x74, 0x28, 0x74, 0x68, 0x72, 0x65, 0x61
        /*009d*/ 	.byte	0x64, 0x49, 0x64, 0x78, 0x2e, 0x78, 0x29, 0x20, 0x2f, 0x20, 0x33, 0x32, 0x29, 0x20, 0x25, 0x20
        /*00ad*/ 	.byte	0x34, 0x29, 0x20, 0x3d, 0x3d, 0x20, 0x28, 0x28, 0x28, 0x74, 0x6d, 0x65, 0x6d, 0x5f, 0x61, 0x64
        /*00bd*/ 	.byte	0x64, 0x72, 0x20, 0x3e, 0x3e, 0x20, 0x31, 0x36, 0x29, 0x20, 0x2f, 0x20, 0x33, 0x32, 0x29, 0x20
        /*00cd*/ 	.byte	0x25, 0x20, 0x34, 0x29, 0x00
	.type		__unnamed_1,@object
	.size		__unnamed_1,(__unnamed_2 - __unnamed_1)
__unnamed_1:
        /*00d2*/ 	.byte	0x61, 0x75, 0x74, 0x6f, 0x20, 0x63, 0x75, 0x74, 0x65, 0x3a, 0x3a, 0x61, 0x73, 0x5f, 0x70, 0x6f
        /* <DEDUP_REMOVED lines=24> */
        /*0262*/ 	.byte	0x3e, 0x3e, 0x3e, 0x3e, 0x5d, 0x00
	.type		__unnamed_2,@object
	.size		__unnamed_2,(.L_2 - __unnamed_2)
__unnamed_2:
        /* <DEDUP_REMOVED lines=42> */
        /*0508*/ 	.byte	0x3e, 0x3e, 0x5d, 0x00
.L_2:


//--------------------- .nv.shared._ZN7cutlass13device_kernelINS_4gemm6kernel13GemmUniversalIN4cute5tupleIJiiiiEEENS1_10collective13CollectiveMmaINS1_35MainloopSm100TmaUmmaWarpSpecializedILi2ELi2ELi4ENS5_IJNS4_1CILi1EEESB_SB_EEEEENS5_IJNSA_ILi128EEENSA_ILi64EEENSA_ILi32EEEEEENS_6half_tENS5_IJlSB_lEEESI_SJ_NS4_8TiledMMAINS4_8MMA_AtomIJNS4_20SM100_MMA_F16BF16_SSISI_SI_fLi128ELi64ELNS4_4UMMA5MajorE0ELSO_0ELNSN_7ScaleInE0ELSP_0EEEEEENS4_6LayoutISC_NS5_IJNSA_ILi0EEEST_ST_EEEEENS5_IJNS4_10UnderscoreESW_SW_EEEEENS4_13SM90_TMA_LOADENS4_14ComposedLayoutINS4_7SwizzleILi2ELi4ELi3EEENS4_18smem_ptr_flag_bitsILi16EEENSS_INS5_IJNSA_ILi8EEESG_EEENS5_IJSG_SB_EEEEEEEvNS4_8identityESZ_S19_vS1A_EENS_8epilogue10collective18CollectiveEpilogueINS1C_23Sm100TmaWarpSpecializedILi3ELi2ELi32ELb1ELb0EEEJSH_NS5_IJNSS_ISE_SB_EENSS_ISG_SB_EEEEESI_SJ_SI_SJ_NS1C_6fusion15FusionCallbacksIS1G_NS1K_17LinearCombinationISI_fSI_fLNS_15FloatRoundStyleE2EEESH_S1J_JEEENS4_5SM1004TMEM4LOAD26SM100_TMEM_LOAD_32dp32b32xESZ_S19_NS4_39AutoVectorizingCopyWithAssumedAlignmentILi128EEENS4_14SM90_TMA_STOREES19_S1V_S1V_EEEvvEEEEvNT_6ParamsE --------------------------
	.section	.nv.shared._ZN7cutlass13device_kernelINS_4gemm6kernel13GemmUniversalIN4cute5tupleIJiiiiEEENS1_10collective13CollectiveMmaINS1_35MainloopSm100TmaUmmaWarpSpecializedILi2ELi2ELi4ENS5_IJNS4_1CILi1EEESB_SB_EEEEENS5_IJNSA_ILi128EEENSA_ILi64EEENSA_ILi32EEEEEENS_6half_tENS5_IJlSB_lEEESI_SJ_NS4_8TiledMMAINS4_8MMA_AtomIJNS4_20SM100_MMA_F16BF16_SSISI_SI_fLi128ELi64ELNS4_4UMMA5MajorE0ELSO_0ELNSN_7ScaleInE0ELSP_0EEEEEENS4_6LayoutISC_NS5_IJNSA_ILi0EEEST_ST_EEEEENS5_IJNS4_10UnderscoreESW_SW_EEEEENS4_13SM90_TMA_LOADENS4_14ComposedLayoutINS4_7SwizzleILi2ELi4ELi3EEENS4_18smem_ptr_flag_bitsILi16EEENSS_INS5_IJNSA_ILi8EEESG_EEENS5_IJSG_SB_EEEEEEEvNS4_8identityESZ_S19_vS1A_EENS_8epilogue10collective18CollectiveEpilogueINS1C_23Sm100TmaWarpSpecializedILi3ELi2ELi32ELb1ELb0EEEJSH_NS5_IJNSS_ISE_SB_EENSS_ISG_SB_EEEEESI_SJ_SI_SJ_NS1C_6fusion15FusionCallbacksIS1G_NS1K_17LinearCombinationISI_fSI_fLNS_15FloatRoundStyleE2EEESH_S1J_JEEENS4_5SM1004TMEM4LOAD26SM100_TMEM_LOAD_32dp32b32xESZ_S19_NS4_39AutoVectorizingCopyWithAssumedAlignmentILi128EEENS4_14SM90_TMA_STOREES19_S1V_S1V_EEEvvEEEEvNT_6ParamsE,"aw",@nobits
	.sectionflags	@""
	.align	16
	.zero		1024


//--------------------- .nv.shared.reserved.0     --------------------------
	.section	.nv.shared.reserved.0,"aw",@nobits
	.weak		__nv_reservedSMEM_offset_0_alias
	.size		__nv_reservedSMEM_offset_0_alias, 0, 64
	.other		__nv_reservedSMEM_offset_0_alias,@"STO_CUDA_RESERVED_SHARED STV_DEFAULT"
__nv_reservedSMEM_offset_0_alias:
	.zero		0
.nv.shared.reserved.0:
	.zero		64
	.weak		__nv_reservedSMEM_tcgen05_partition
	.type		__nv_reservedSMEM_tcgen05_partition,@object
	.size		__nv_reservedSMEM_tcgen05_partition,(.L_0 - __nv_reservedSMEM_tcgen05_partition)
__nv_reservedSMEM_tcgen05_partition:
	.zero		32
.L_0:


//--------------------- .nv.global                --------------------------
	.section	.nv.global,"aw",@nobits
.nv.global:
	.type		_ZN40_INTERNAL_57b9f45c_4_k_cu_1e6c683f_227554cute1_E,@object
	.size		_ZN40_INTERNAL_57b9f45c_4_k_cu_1e6c683f_227554cute1_E,(_ZN40_INTERNAL_57b9f45c_4_k_cu_1e6c683f_227554cuda3std3__45__cpo6cbeginE - _ZN40_INTERNAL_57b9f45c_4_k_cu_1e6c683f_227554cute1_E)
_ZN40_INTERNAL_57b9f45c_4_k_cu_1e6c683f_227554cute1_E:
	.zero		1
	.type		_ZN40_INTERNAL_57b9f45c_4_k_cu_1e6c683f_227554cuda3std3__45__cpo6cbeginE,@object
	.size		_ZN40_INTERNAL_57b9f45c_4_k_cu_1e6c683f_227554cuda3std3__45__cpo6cbeginE,(_ZN40_INTERNAL_57b9f45c_4_k_cu_1e6c683f_227554cuda3std3__48in_placeE - _ZN40_INTERNAL_57b9f45c_4_k_cu_1e6c683f_227554cuda3std3__45__cpo6cbeginE)
_ZN40_INTERNAL_57b9f45c_4_k_cu_1e6c683f_227554cuda3std3__45__cpo6cbeginE:
	.zero		1
	.type		_ZN40_INTERNAL_57b9f45c_4_k_cu_1e6c683f_227554cuda3std3__48in_placeE,@object
	.size		_ZN40_INTERNAL_57b9f45c_4_k_cu_1e6c683f_227554cuda3std3__48in_placeE,(_ZN40_INTERNAL_57b9f45c_4_k_cu_1e6c683f_227554cuda3std6ranges3__45__cpo9iter_moveE - _ZN40_INTERNAL_57b9f45c_4_k_cu_1e6c683f_227554cuda3std3__48in_placeE)
_ZN40_INTERNAL_57b9f45c_4_k_cu_1e6c683f_227554cuda3std3__48in_placeE:
	.zero		1
	.type		_ZN40_INTERNAL_57b9f45c_4_k_cu_1e6c683f_227554cuda3std6ranges3__45__cpo9iter_moveE,@object
	.size		_ZN40_INTERNAL_57b9f45c_4_k_cu_1e6c683f_227554cuda3std6ranges3__45__cpo9iter_moveE,(_ZN40_INTERNAL_57b9f45c_4_k_cu_1e6c683f_227554cuda3std3__45__cpo5beginE - _ZN40_INTERNAL_57b9f45c_4_k_cu_1e6c683f_227554cuda3std6ranges3__45__cpo9iter_moveE)
_ZN40_INTERNAL_57b9f45c_4_k_cu_1e6c683f_227554cuda3std6ranges3__45__cpo9iter_moveE:
	.zero		1
	.type		_ZN40_INTERNAL_57b9f45c_4_k_cu_1e6c683f_227554cuda3std3__45__cpo5beginE,@object
	.size		_ZN40_INTERNAL_57b9f45c_4_k_cu_1e6c683f_227554cuda3std3__45__cpo5beginE,(_ZN40_INTERNAL_57b9f45c_4_k_cu_1e6c683f_227554cuda3std3__442_GLOBAL__N__57b9f45c_4_k_cu_1e6c683f_227556ignoreE - _ZN40_INTERNAL_57b9f45c_4_k_cu_1e6c683f_227554cuda3std3__45__cpo5beginE)
_ZN40_INTERNAL_57b9f45c_4_k_cu_1e6c683f_227554cuda3std3__45__cpo5beginE:
	.zero		1
	.type		_ZN40_INTERNAL_57b9f45c_4_k_cu_1e6c683f_227554cuda3std3__442_GLOBAL__N__57b9f45c_4_k_cu_1e6c683f_227556ignoreE,@object
	.size		_ZN40_INTERNAL_57b9f45c_4_k_cu_1e6c683f_227554cuda3std3__442_GLOBAL__N__57b9f45c_4_k_cu_1e6c683f_227556ignoreE,(_ZN40_INTERNAL_57b9f45c_4_k_cu_1e6c683f_227554cute7productE - _ZN40_INTERNAL_57b9f45c_4_k_cu_1e6c683f_227554cuda3std3__442_GLOBAL__N__57b9f45c_4_k_cu_1e6c683f_227556ignoreE)
_ZN40_INTERNAL_57b9f45c_4_k_cu_1e6c683f_227554cuda3std3__442_GLOBAL__N__57b9f45c_4_k_cu_1e6c683f_227556ignoreE:
	.zero		1
	.type		_ZN40_INTERNAL_57b9f45c_4_k_cu_1e6c683f_227554cute7productE,@object
	.size		_ZN40_INTERNAL_57b9f45c_4_k_cu_1e6c683f_227554cute7productE,(_ZN40_INTERNAL_57b9f45c_4_k_cu_1e6c683f_227554cuda3std3__45__cpo3endE - _ZN40_INTERNAL_57b9f45c_4_k_cu_1e6c683f_227554cute7productE)
_ZN40_INTERNAL_57b9f45c_4_k_cu_1e6c683f_227554cute7productE:
	.zero		1
	.type		_ZN40_INTERNAL_57b9f45c_4_k_cu_1e6c683f_227554cuda3std3__45__cpo3endE,@object
	.size		_ZN40_INTERNAL_57b9f45c_4_k_cu_1e6c683f_227554cuda3std3__45__cpo3endE,(_ZN40_INTERNAL_57b9f45c_4_k_cu_1e6c683f_227554cuda3std3__419piecewise_constructE - _ZN40_INTERNAL_57b9f45c_4_k_cu_1e6c683f_227554cuda3std3__45__cpo3endE)
_ZN40_INTERNAL_57b9f45c_4_k_cu_1e6c683f_227554cuda3std3__45__cpo3endE:
	.zero		1
	.type		_ZN40_INTERNAL_57b9f45c_4_k_cu_1e6c683f_227554cuda3std3__419piecewise_constructE,@object
	.size		_ZN40_INTERNAL_57b9f45c_4_k_cu_1e6c683f_227554cuda3std3__419piecewise_constructE,(_ZN40_INTERNAL_57b9f45c_4_k_cu_1e6c683f_227554cuda3std3__45__cpo4cendE - _ZN40_INTERNAL_57b9f45c_4_k_cu_1e6c683f_227554cuda3std3__419piecewise_constructE)
_ZN40_INTERNAL_57b9f45c_4_k_cu_1e6c683f_227554cuda3std3__419piecewise_constructE:
	.zero		1
	.type		_ZN40_INTERNAL_57b9f45c_4_k_cu_1e6c683f_227554cuda3std3__45__cpo4cendE,@object
	.size		_ZN40_INTERNAL_57b9f45c_4_k_cu_1e6c683f_227554cuda3std3__45__cpo4cendE,(_ZN40_INTERNAL_57b9f45c_4_k_cu_1e6c683f_227554cuda3std6ranges3__45__cpo4swapE - _ZN40_INTERNAL_57b9f45c_4_k_cu_1e6c683f_227554cuda3std3__45__cpo4cendE)
_ZN40_INTERNAL_57b9f45c_4_k_cu_1e6c683f_227554cuda3std3__45__cpo4cendE:
	.zero		1
	.type		_ZN40_INTERNAL_57b9f45c_4_k_cu_1e6c683f_227554cuda3std6ranges3__45__cpo4swapE,@object
	.size		_ZN40_INTERNAL_57b9f45c_4_k_cu_1e6c683f_227554cuda3std6ranges3__45__cpo4swapE,(.L_10 - _ZN40_INTERNAL_57b9f45c_4_k_cu_1e6c683f_227554cuda3std6ranges3__45__cpo4swapE)
_ZN40_INTERNAL_57b9f45c_4_k_cu_1e6c683f_227554cuda3std6ranges3__45__cpo4swapE:
	.zero		1
.L_10:


//--------------------- .nv.constant0._ZN7cutlass13device_kernelINS_4gemm6kernel13GemmUniversalIN4cute5tupleIJiiiiEEENS1_10collective13CollectiveMmaINS1_35MainloopSm100TmaUmmaWarpSpecializedILi2ELi2ELi4ENS5_IJNS4_1CILi1EEESB_SB_EEEEENS5_IJNSA_ILi128EEENSA_ILi64EEENSA_ILi32EEEEEENS_6half_tENS5_IJlSB_lEEESI_SJ_NS4_8TiledMMAINS4_8MMA_AtomIJNS4_20SM100_MMA_F16BF16_SSISI_SI_fLi128ELi64ELNS4_4UMMA5MajorE0ELSO_0ELNSN_7ScaleInE0ELSP_0EEEEEENS4_6LayoutISC_NS5_IJNSA_ILi0EEEST_ST_EEEEENS5_IJNS4_10UnderscoreESW_SW_EEEEENS4_13SM90_TMA_LOADENS4_14ComposedLayoutINS4_7SwizzleILi2ELi4ELi3EEENS4_18smem_ptr_flag_bitsILi16EEENSS_INS5_IJNSA_ILi8EEESG_EEENS5_IJSG_SB_EEEEEEEvNS4_8identityESZ_S19_vS1A_EENS_8epilogue10collective18CollectiveEpilogueINS1C_23Sm100TmaWarpSpecializedILi3ELi2ELi32ELb1ELb0EEEJSH_NS5_IJNSS_ISE_SB_EENSS_ISG_SB_EEEEESI_SJ_SI_SJ_NS1C_6fusion15FusionCallbacksIS1G_NS1K_17LinearCombinationISI_fSI_fLNS_15FloatRoundStyleE2EEESH_S1J_JEEENS4_5SM1004TMEM4LOAD26SM100_TMEM_LOAD_32dp32b32xESZ_S19_NS4_39AutoVectorizingCopyWithAssumedAlignmentILi128EEENS4_14SM90_TMA_STOREES19_S1V_S1V_EEEvvEEEEvNT_6ParamsE --------------------------
	.section	.nv.constant0._ZN7cutlass13device_kernelINS_4gemm6kernel13GemmUniversalIN4cute5tupleIJiiiiEEENS1_10collective13CollectiveMmaINS1_35MainloopSm100TmaUmmaWarpSpecializedILi2ELi2ELi4ENS5_IJNS4_1CILi1EEESB_SB_EEEEENS5_IJNSA_ILi128EEENSA_ILi64EEENSA_ILi32EEEEEENS_6half_tENS5_IJlSB_lEEESI_SJ_NS4_8TiledMMAINS4_8MMA_AtomIJNS4_20SM100_MMA_F16BF16_SSISI_SI_fLi128ELi64ELNS4_4UMMA5MajorE0ELSO_0ELNSN_7ScaleInE0ELSP_0EEEEEENS4_6LayoutISC_NS5_IJNSA_ILi0EEEST_ST_EEEEENS5_IJNS4_10UnderscoreESW_SW_EEEEENS4_13SM90_TMA_LOADENS4_14ComposedLayoutINS4_7SwizzleILi2ELi4ELi3EEENS4_18smem_ptr_flag_bitsILi16EEENSS_INS5_IJNSA_ILi8EEESG_EEENS5_IJSG_SB_EEEEEEEvNS4_8identityESZ_S19_vS1A_EENS_8epilogue10collective18CollectiveEpilogueINS1C_23Sm100TmaWarpSpecializedILi3ELi2ELi32ELb1ELb0EEEJSH_NS5_IJNSS_ISE_SB_EENSS_ISG_SB_EEEEESI_SJ_SI_SJ_NS1C_6fusion15FusionCallbacksIS1G_NS1K_17LinearCombinationISI_fSI_fLNS_15FloatRoundStyleE2EEESH_S1J_JEEENS4_5SM1004TMEM4LOAD26SM100_TMEM_LOAD_32dp32b32xESZ_S19_NS4_39AutoVectorizingCopyWithAssumedAlignmentILi128EEENS4_14SM90_TMA_STOREES19_S1V_S1V_EEEvvEEEEvNT_6ParamsE,"a",@progbits
	.sectionflags	@""
	.align	4
.nv.constant0._ZN7cutlass13device_kernelINS_4gemm6kernel13GemmUniversalIN4cute5tupleIJiiiiEEENS1_10collective13CollectiveMmaINS1_35MainloopSm100TmaUmmaWarpSpecializedILi2ELi2ELi4ENS5_IJNS4_1CILi1EEESB_SB_EEEEENS5_IJNSA_ILi128EEENSA_ILi64EEENSA_ILi32EEEEEENS_6half_tENS5_IJlSB_lEEESI_SJ_NS4_8TiledMMAINS4_8MMA_AtomIJNS4_20SM100_MMA_F16BF16_SSISI_SI_fLi128ELi64ELNS4_4UMMA5MajorE0ELSO_0ELNSN_7ScaleInE0ELSP_0EEEEEENS4_6LayoutISC_NS5_IJNSA_ILi0EEEST_ST_EEEEENS5_IJNS4_10UnderscoreESW_SW_EEEEENS4_13SM90_TMA_LOADENS4_14ComposedLayoutINS4_7SwizzleILi2ELi4ELi3EEENS4_18smem_ptr_flag_bitsILi16EEENSS_INS5_IJNSA_ILi8EEESG_EEENS5_IJSG_SB_EEEEEEEvNS4_8identityESZ_S19_vS1A_EENS_8epilogue10collective18CollectiveEpilogueINS1C_23Sm100TmaWarpSpecializedILi3ELi2ELi32ELb1ELb0EEEJSH_NS5_IJNSS_ISE_SB_EENSS_ISG_SB_EEEEESI_SJ_SI_SJ_NS1C_6fusion15FusionCallbacksIS1G_NS1K_17LinearCombinationISI_fSI_fLNS_15FloatRoundStyleE2EEESH_S1J_JEEENS4_5SM1004TMEM4LOAD26SM100_TMEM_LOAD_32dp32b32xESZ_S19_NS4_39AutoVectorizingCopyWithAssumedAlignmentILi128EEENS4_14SM90_TMA_STOREES19_S1V_S1V_EEEvvEEEEvNT_6ParamsE:
	.zero		2944


//--------------------- SYMBOLS --------------------------

	.type		.nv.reservedSmem.offset0,@object
	.size		.nv.reservedSmem.offset0,0x4
	.type		.nv.reservedSmem.cap,@object
	.size		.nv.reservedSmem.cap,0x4
	.type		__assertfail,@function
